	.target	sm_90a

	.elftype	@"ET_EXEC"


//--------------------- .note.nv.tkinfo           --------------------------
	.section	.note.nv.tkinfo,"",@"SHT_NOTE"
	.sectionflags	@"SHF_NOTE_NV_TKINFO"
	.tkinfo
        /*0018*/ 	.word	0x00000002
        /*0030*/ 	.string	""
        /*0030*/ 	.string	"ptxas"
        /*0030*/ 	.string	"Cuda compilation tools, release 13.0, V13.0.88"
        /*0030*/ 	.string	"Build cuda_13.0.r13.0/compiler.36424714_0"
        /*0030*/ 	.string	"-arch sm_90a -m 64 "



//--------------------- .note.nv.cuinfo           --------------------------
	.section	.note.nv.cuinfo,"",@"SHT_NOTE"
	.sectionflags	@"SHF_NOTE_NV_CUINFO"
        /*0018*/ 	.short	0x0002
        /*001a*/ 	.short	0x005a
        /*001c*/ 	.short	0x0082
	.zero		2


//--------------------- .nv.info                  --------------------------
	.section	.nv.info,"",@"SHT_CUDA_INFO"
	.align	4


	//----- nvinfo : EIATTR_REGCOUNT
	.align		4
        /*0000*/ 	.byte	0x04, 0x2f
        /*0002*/ 	.short	(.L_12 - .L_11)
	.align		4
.L_11:
        /*0004*/ 	.word	index@(_ZN7cutlass13device_kernelINS_4gemm6kernel13GemmUniversalIN4cute5tupleIJiiiiEEENS1_10collective13CollectiveMmaINS1_37MainloopSm90TmaGmmaWarpSpecializedFP8ILi4ENS5_IJNS4_1CILi1EEENSA_ILi2EEESB_EEENS1_35KernelTmaWarpSpecializedCooperativeEEENS5_IJNSA_ILi128EEENSA_ILi64EEESG_EEENS_12float_e5m2_tENS5_IJlSB_lEEESJ_SK_NS4_8TiledMMAINS4_8MMA_AtomIJNS4_4SM904GMMA30MMA_64x64x32_F32E5M2E5M2_SS_TNILNSO_7ScaleInE1ELSQ_1EEEEEENS4_6LayoutINS5_IJSC_SB_SB_EEENS5_IJSB_NSA_ILi0EEESV_EEEEENS5_IJNS4_10UnderscoreESY_SY_EEEEENS4_23SM90_TMA_LOAD_MULTICASTENS4_14ComposedLayoutINS4_7SwizzleILi3ELi4ELi3EEENS4_18smem_ptr_flag_bitsILi8EEENST_INS5_IJNSA_ILi8EEESG_EEENS5_IJSG_SB_EEEEEEEvNS4_8identityENS4_13SM90_TMA_LOADES1B_vS1C_EENS_8epilogue10collective6detail29Sm90TmaWarpSpecializedAdapterINS1G_15DefaultEpilogueISJ_SK_SK_NS1F_6thread17LinearCombinationISJ_Li1EffLNS1K_9ScaleType4KindE0ELNS_15FloatRoundStyleE2ESJ_EENS1_15EpilogueDefaultEEEEEvvEEEEvNT_6ParamsE)
        /*0008*/ 	.word	0x000000a8


	//----- nvinfo : EIATTR_FRAME_SIZE
	.align		4
.L_12:
        /*000c*/ 	.byte	0x04, 0x11
        /*000e*/ 	.short	(.L_14 - .L_13)
	.align		4
.L_13:
        /*0010*/ 	.word	index@(_ZN7cutlass13device_kernelINS_4gemm6kernel13GemmUniversalIN4cute5tupleIJiiiiEEENS1_10collective13CollectiveMmaINS1_37MainloopSm90TmaGmmaWarpSpecializedFP8ILi4ENS5_IJNS4_1CILi1EEENSA_ILi2EEESB_EEENS1_35KernelTmaWarpSpecializedCooperativeEEENS5_IJNSA_ILi128EEENSA_ILi64EEESG_EEENS_12float_e5m2_tENS5_IJlSB_lEEESJ_SK_NS4_8TiledMMAINS4_8MMA_AtomIJNS4_4SM904GMMA30MMA_64x64x32_F32E5M2E5M2_SS_TNILNSO_7ScaleInE1ELSQ_1EEEEEENS4_6LayoutINS5_IJSC_SB_SB_EEENS5_IJSB_NSA_ILi0EEESV_EEEEENS5_IJNS4_10UnderscoreESY_SY_EEEEENS4_23SM90_TMA_LOAD_MULTICASTENS4_14ComposedLayoutINS4_7SwizzleILi3ELi4ELi3EEENS4_18smem_ptr_flag_bitsILi8EEENST_INS5_IJNSA_ILi8EEESG_EEENS5_IJSG_SB_EEEEEEEvNS4_8identityENS4_13SM90_TMA_LOADES1B_vS1C_EENS_8epilogue10collective6detail29Sm90TmaWarpSpecializedAdapterINS1G_15DefaultEpilogueISJ_SK_SK_NS1F_6thread17LinearCombinationISJ_Li1EffLNS1K_9ScaleType4KindE0ELNS_15FloatRoundStyleE2ESJ_EENS1_15EpilogueDefaultEEEEEvvEEEEvNT_6ParamsE)
        /*0014*/ 	.word	0x00000000


	//----- nvinfo : EIATTR_MIN_STACK_SIZE
	.align		4
.L_14:
        /*0018*/ 	.byte	0x04, 0x12
        /*001a*/ 	.short	(.L_16 - .L_15)
	.align		4
.L_15:
        /*001c*/ 	.word	index@(_ZN7cutlass13device_kernelINS_4gemm6kernel13GemmUniversalIN4cute5tupleIJiiiiEEENS1_10collective13CollectiveMmaINS1_37MainloopSm90TmaGmmaWarpSpecializedFP8ILi4ENS5_IJNS4_1CILi1EEENSA_ILi2EEESB_EEENS1_35KernelTmaWarpSpecializedCooperativeEEENS5_IJNSA_ILi128EEENSA_ILi64EEESG_EEENS_12float_e5m2_tENS5_IJlSB_lEEESJ_SK_NS4_8TiledMMAINS4_8MMA_AtomIJNS4_4SM904GMMA30MMA_64x64x32_F32E5M2E5M2_SS_TNILNSO_7ScaleInE1ELSQ_1EEEEEENS4_6LayoutINS5_IJSC_SB_SB_EEENS5_IJSB_NSA_ILi0EEESV_EEEEENS5_IJNS4_10UnderscoreESY_SY_EEEEENS4_23SM90_TMA_LOAD_MULTICASTENS4_14ComposedLayoutINS4_7SwizzleILi3ELi4ELi3EEENS4_18smem_ptr_flag_bitsILi8EEENST_INS5_IJNSA_ILi8EEESG_EEENS5_IJSG_SB_EEEEEEEvNS4_8identityENS4_13SM90_TMA_LOADES1B_vS1C_EENS_8epilogue10collective6detail29Sm90TmaWarpSpecializedAdapterINS1G_15DefaultEpilogueISJ_SK_SK_NS1F_6thread17LinearCombinationISJ_Li1EffLNS1K_9ScaleType4KindE0ELNS_15FloatRoundStyleE2ESJ_EENS1_15EpilogueDefaultEEEEEvvEEEEvNT_6ParamsE)
        /*0020*/ 	.word	0x00000000
.L_16:


//--------------------- .nv.compat                --------------------------
	.section	.nv.compat,"",@"SHT_CUDA_COMPAT_INFO"
	.align	4
        /*0000*/ 	.byte	0x02, 0x09, 0x01, 0x00, 0x02, 0x02, 0x04, 0x00, 0x02, 0x05, 0x05, 0x00, 0x03, 0x07, 0x01, 0x01
        /*0010*/ 	.byte	0x02, 0x03, 0x01, 0x00, 0x02, 0x06, 0x01, 0x00, 0x04, 0x0b, 0x08, 0x00, 0x00, 0x00, 0x00, 0x00
        /*0020*/ 	.byte	0x00, 0x00, 0x00, 0x00


//--------------------- .nv.info._ZN7cutlass13device_kernelINS_4gemm6kernel13GemmUniversalIN4cute5tupleIJiiiiEEENS1_10collective13CollectiveMmaINS1_37MainloopSm90TmaGmmaWarpSpecializedFP8ILi4ENS5_IJNS4_1CILi1EEENSA_ILi2EEESB_EEENS1_35KernelTmaWarpSpecializedCooperativeEEENS5_IJNSA_ILi128EEENSA_ILi64EEESG_EEENS_12float_e5m2_tENS5_IJlSB_lEEESJ_SK_NS4_8TiledMMAINS4_8MMA_AtomIJNS4_4SM904GMMA30MMA_64x64x32_F32E5M2E5M2_SS_TNILNSO_7ScaleInE1ELSQ_1EEEEEENS4_6LayoutINS5_IJSC_SB_SB_EEENS5_IJSB_NSA_ILi0EEESV_EEEEENS5_IJNS4_10UnderscoreESY_SY_EEEEENS4_23SM90_TMA_LOAD_MULTICASTENS4_14ComposedLayoutINS4_7SwizzleILi3ELi4ELi3EEENS4_18smem_ptr_flag_bitsILi8EEENST_INS5_IJNSA_ILi8EEESG_EEENS5_IJSG_SB_EEEEEEEvNS4_8identityENS4_13SM90_TMA_LOADES1B_vS1C_EENS_8epilogue10collective6detail29Sm90TmaWarpSpecializedAdapterINS1G_15DefaultEpilogueISJ_SK_SK_NS1F_6thread17LinearCombinationISJ_Li1EffLNS1K_9ScaleType4KindE0ELNS_15FloatRoundStyleE2ESJ_EENS1_15EpilogueDefaultEEEEEvvEEEEvNT_6ParamsE --------------------------
	.section	.nv.info._ZN7cutlass13device_kernelINS_4gemm6kernel13GemmUniversalIN4cute5tupleIJiiiiEEENS1_10collective13CollectiveMmaINS1_37MainloopSm90TmaGmmaWarpSpecializedFP8ILi4ENS5_IJNS4_1CILi1EEENSA_ILi2EEESB_EEENS1_35KernelTmaWarpSpecializedCooperativeEEENS5_IJNSA_ILi128EEENSA_ILi64EEESG_EEENS_12float_e5m2_tENS5_IJlSB_lEEESJ_SK_NS4_8TiledMMAINS4_8MMA_AtomIJNS4_4SM904GMMA30MMA_64x64x32_F32E5M2E5M2_SS_TNILNSO_7ScaleInE1ELSQ_1EEEEEENS4_6LayoutINS5_IJSC_SB_SB_EEENS5_IJSB_NSA_ILi0EEESV_EEEEENS5_IJNS4_10UnderscoreESY_SY_EEEEENS4_23SM90_TMA_LOAD_MULTICASTENS4_14ComposedLayoutINS4_7SwizzleILi3ELi4ELi3EEENS4_18smem_ptr_flag_bitsILi8EEENST_INS5_IJNSA_ILi8EEESG_EEENS5_IJSG_SB_EEEEEEEvNS4_8identityENS4_13SM90_TMA_LOADES1B_vS1C_EENS_8epilogue10collective6detail29Sm90TmaWarpSpecializedAdapterINS1G_15DefaultEpilogueISJ_SK_SK_NS1F_6thread17LinearCombinationISJ_Li1EffLNS1K_9ScaleType4KindE0ELNS_15FloatRoundStyleE2ESJ_EENS1_15EpilogueDefaultEEEEEvvEEEEvNT_6ParamsE,"",@"SHT_CUDA_INFO"
	.sectionflags	@""
	.align	4


	//----- nvinfo : EIATTR_CUDA_API_VERSION
	.align		4
        /*0000*/ 	.byte	0x04, 0x37
        /*0002*/ 	.short	(.L_18 - .L_17)
.L_17:
        /*0004*/ 	.word	0x00000082


	//----- nvinfo : EIATTR_KPARAM_INFO
	.align		4
.L_18:
        /*0008*/ 	.byte	0x04, 0x17
        /*000a*/ 	.short	(.L_20 - .L_19)
.L_19:
        /*000c*/ 	.word	0x00000000
        /*0010*/ 	.short	0x0000
        /*0012*/ 	.short	0x0070
        /*0014*/ 	.byte	0x00, 0xf0, 0x01, 0x10


	//----- nvinfo : EIATTR_SPARSE_MMA_MASK
	.align		4
.L_20:
        /*0018*/ 	.byte	0x03, 0x50
        /*001a*/ 	.short	0x0000


	//----- nvinfo : EIATTR_MAXREG_COUNT
	.align		4
        /*001c*/ 	.byte	0x03, 0x1b
        /*001e*/ 	.short	0x00a8


	//----- nvinfo : EIATTR_NUM_BARRIERS
	.align		4
        /*0020*/ 	.byte	0x02, 0x4c
        /*0022*/ 	.byte	0x01
	.zero		1


	//----- nvinfo : EIATTR_MERCURY_ISA_VERSION
	.align		4
        /*0024*/ 	.byte	0x03, 0x5f
        /*0026*/ 	.short	0x0101


	//----- nvinfo : EIATTR_INT_WARP_WIDE_INSTR_OFFSETS
	.align		4
        /*0028*/ 	.byte	0x04, 0x31
        /*002a*/ 	.short	(.L_22 - .L_21)


	//   ....[0]....
.L_21:
        /*002c*/ 	.word	0x00000440


	//   ....[1]....
        /*0030*/ 	.word	0x00000460


	//   ....[2]....
        /*0034*/ 	.word	0x00000630


	//   ....[3]....
        /*0038*/ 	.word	0x00002500


	//----- nvinfo : EIATTR_COOP_GROUP_MASK_REGIDS
	.align		4
.L_22:
        /*003c*/ 	.byte	0x04, 0x29
        /*003e*/ 	.short	(.L_24 - .L_23)


	//   ....[0]....
.L_23:
        /*0040*/ 	.word	0xffffffff


	//   ....[1]....
        /*0044*/ 	.word	0xffffffff


	//   ....[2]....
        /*0048*/ 	.word	0xffffffff


	//   ....[3]....
        /*004c*/ 	.word	0xffffffff


	//   ....[4]....
        /*0050*/ 	.word	0xffffffff


	//   ....[5]....
        /*0054*/ 	.word	0xffffffff


	//----- nvinfo : EIATTR_COOP_GROUP_INSTR_OFFSETS
	.align		4
.L_24:
        /*0058*/ 	.byte	0x04, 0x28
        /*005a*/ 	.short	(.L_26 - .L_25)


	//   ....[0]....
.L_25:
        /*005c*/ 	.word	0x00000060


	//   ....[1]....
        /*0060*/ 	.word	0x00000070


	//   ....[2]....
        /*0064*/ 	.word	0x00000130


	//   ....[3]....
        /*0068*/ 	.word	0x000002c0


	//   ....[4]....
        /*006c*/ 	.word	0x00000770


	//   ....[5]....
        /*0070*/ 	.word	0x000011e0


	//----- nvinfo : EIATTR_REG_RECONFIG
	.align		4
.L_26:
        /*0074*/ 	.byte	0x01, 0x54
	.zero		2


	//----- nvinfo : EIATTR_MBARRIER_INSTR_OFFSETS
	.align		4
        /*0078*/ 	.byte	0x04, 0x39
        /*007a*/ 	.short	(.L_28 - .L_27)


	//   ....[0]....
.L_27:
        /*007c*/ 	.word	0x00000230
        /*0080*/ 	.word	0x000000ff
        /*0084*/ 	.word	0x00000000
        /*0088*/ 	.short	0x0100
        /*008a*/ 	.byte	0x08
	.zero		1


	//   ....[1]....
        /*008c*/ 	.word	0x00000240
        /*0090*/ 	.word	0x000000ff
        /*0094*/ 	.word	0x00000020
        /*0098*/ 	.short	0x0100
        /*009a*/ 	.byte	0x08
	.zero		1


	//   ....[2]....
        /*009c*/ 	.word	0x00000250
        /*00a0*/ 	.word	0x000000ff
        /*00a4*/ 	.word	0x00000008
        /*00a8*/ 	.short	0x0100
        /*00aa*/ 	.byte	0x08
	.zero		1


	//   ....[3]....
        /*00ac*/ 	.word	0x00000260
        /*00b0*/ 	.word	0x000000ff
        /*00b4*/ 	.word	0x00000028
        /*00b8*/ 	.short	0x0100
        /*00ba*/ 	.byte	0x08
	.zero		1


	//   ....[4]....
        /*00bc*/ 	.word	0x00000270
        /*00c0*/ 	.word	0x000000ff
        /*00c4*/ 	.word	0x00000010
        /*00c8*/ 	.short	0x0100
        /*00ca*/ 	.byte	0x08
	.zero		1


	//   ....[5]....
        /*00cc*/ 	.word	0x00000280
        /*00d0*/ 	.word	0x000000ff
        /*00d4*/ 	.word	0x00000030
        /*00d8*/ 	.short	0x0100
        /*00da*/ 	.byte	0x08
	.zero		1


	//   ....[6]....
        /*00dc*/ 	.word	0x00000290
        /*00e0*/ 	.word	0x000000ff
        /*00e4*/ 	.word	0x00000018
        /*00e8*/ 	.short	0x0100
        /*00ea*/ 	.byte	0x08
	.zero		1


	//   ....[7]....
        /*00ec*/ 	.word	0x000002a0
        /*00f0*/ 	.word	0x000000ff
        /*00f4*/ 	.word	0x00000038
        /*00f8*/ 	.short	0x0100
        /*00fa*/ 	.byte	0x08
	.zero		1


	//   ....[8]....
        /*00fc*/ 	.word	0x000006c0
        /*0100*/ 	.word	0x000000ff
        /*0104*/ 	.word	0x00000050
        /*0108*/ 	.short	0x0100
        /*010a*/ 	.byte	0x06
	.zero		1


	//   ....[9]....
        /*010c*/ 	.word	0x00000720
        /*0110*/ 	.word	0x000000ff
        /*0114*/ 	.word	0x00000058
        /*0118*/ 	.short	0x0100
        /*011a*/ 	.byte	0x06
	.zero		1


	//   ....[10]....
        /*011c*/ 	.word	0x00001500
        /*0120*/ 	.word	0x000000ff
        /*0124*/ 	.word	0x00000000
        /*0128*/ 	.short	0x010a
        /*012a*/ 	.byte	0x06
	.zero		1


	//   ....[11]....
        /*012c*/ 	.word	0x00001540
        /*0130*/ 	.word	0x000000ff
        /*0134*/ 	.word	0x00000000
        /*0138*/ 	.short	0x010a
        /*013a*/ 	.byte	0x06
	.zero		1


	//   ....[12]....
        /*013c*/ 	.word	0x00001c20
        /*0140*/ 	.word	0x000000ff
        /*0144*/ 	.word	0x00000000
        /*0148*/ 	.short	0x010a
        /*014a*/ 	.byte	0x0c
	.zero		1


	//   ....[13]....
        /*014c*/ 	.word	0x00001c60
        /*0150*/ 	.word	0x000000ff
        /*0154*/ 	.word	0x00000000
        /*0158*/ 	.short	0x010a
        /*015a*/ 	.byte	0x0c
	.zero		1


	//   ....[14]....
        /*015c*/ 	.word	0x00002150
        /*0160*/ 	.word	0x00000008
        /*0164*/ 	.word	0x00000000
        /*0168*/ 	.short	0x0101
        /*016a*/ 	.byte	0x3f
	.zero		1


	//   ....[15]....
        /*016c*/ 	.word	0x000025b0
        /*0170*/ 	.word	0x00000006
        /*0174*/ 	.word	0x00000000
        /*0178*/ 	.short	0x0101
        /*017a*/ 	.byte	0x3f
	.zero		1


	//   ....[16]....
        /*017c*/ 	.word	0x00005e50
        /*0180*/ 	.word	0x00000014
        /*0184*/ 	.word	0x00000020
        /*0188*/ 	.short	0x010a
        /*018a*/ 	.byte	0x3f
	.zero		1


	//   ....[17]....
        /*018c*/ 	.word	0x00006200
        /*0190*/ 	.word	0x00000006
        /*0194*/ 	.word	0x00000058
        /*0198*/ 	.short	0x0101
        /*019a*/ 	.byte	0x3f
	.zero		1


	//   ....[18]....
        /*019c*/ 	.word	0x00006900
        /*01a0*/ 	.word	0x00000005
        /*01a4*/ 	.word	0x00000000
        /*01a8*/ 	.short	0x010a
        /*01aa*/ 	.byte	0x3f
	.zero		1


	//   ....[19]....
        /*01ac*/ 	.word	0x00006980
        /*01b0*/ 	.word	0x00000007
        /*01b4*/ 	.word	0x00000000
        /*01b8*/ 	.short	0x010a
        /*01ba*/ 	.byte	0x3f
	.zero		1


	//   ....[20]....
        /*01bc*/ 	.word	0x00006a10
        /*01c0*/ 	.word	0x00000006
        /*01c4*/ 	.word	0x00000000
        /*01c8*/ 	.short	0x010a
        /*01ca*/ 	.byte	0x3f
	.zero		1


	//   ....[21]....
        /*01cc*/ 	.word	0x00006aa0
        /*01d0*/ 	.word	0x00000003
        /*01d4*/ 	.word	0x00000000
        /*01d8*/ 	.short	0x010a
        /*01da*/ 	.byte	0x3f
	.zero		1


	//   ....[22]....
        /*01dc*/ 	.word	0x00006b10
        /*01e0*/ 	.word	0x00000007
        /*01e4*/ 	.word	0x00000000
        /*01e8*/ 	.short	0x010a
        /*01ea*/ 	.byte	0x3f
	.zero		1


	//   ....[23]....
        /*01ec*/ 	.word	0x00006b70
        /*01f0*/ 	.word	0x00000009
        /*01f4*/ 	.word	0x00000000
        /*01f8*/ 	.short	0x010a
        /*01fa*/ 	.byte	0x3f
	.zero		1


	//   ....[24]....
        /*01fc*/ 	.word	0x00006c40
        /*0200*/ 	.word	0x00000014
        /*0204*/ 	.word	0x00000020
        /*0208*/ 	.short	0x010a
        /*020a*/ 	.byte	0x3f
	.zero		1


	//   ....[25]....
        /*020c*/ 	.word	0x00006d10
        /*0210*/ 	.word	0x00000005
        /*0214*/ 	.word	0x00000000
        /*0218*/ 	.short	0x010a
        /*021a*/ 	.byte	0x3f
	.zero		1


	//   ....[26]....
        /*021c*/ 	.word	0x00006d60
        /*0220*/ 	.word	0x00000007
        /*0224*/ 	.word	0x00000000
        /*0228*/ 	.short	0x010a
        /*022a*/ 	.byte	0x3f
	.zero		1


	//   ....[27]....
        /*022c*/ 	.word	0x00006db0
        /*0230*/ 	.word	0x00000006
        /*0234*/ 	.word	0x00000000
        /*0238*/ 	.short	0x010a
        /*023a*/ 	.byte	0x3f
	.zero		1


	//----- nvinfo : EIATTR_NUM_MBARRIERS
	.align		4
.L_28:
        /*023c*/ 	.byte	0x03, 0x38
        /*023e*/ 	.short	0x000a


	//----- nvinfo : EIATTR_EXIT_INSTR_OFFSETS
	.align		4
        /*0240*/ 	.byte	0x04, 0x1c
        /*0242*/ 	.short	(.L_30 - .L_29)


	//   ....[0]....
.L_29:
        /*0244*/ 	.word	0x000008d0


	//   ....[1]....
        /*0248*/ 	.word	0x000010b0


	//   ....[2]....
        /*024c*/ 	.word	0x00005580


	//   ....[3]....
        /*0250*/ 	.word	0x00005ad0


	//   ....[4]....
        /*0254*/ 	.word	0x00006af0


	//----- nvinfo : EIATTR_MAX_THREADS
	.align		4
.L_30:
        /*0258*/ 	.byte	0x04, 0x05
        /*025a*/ 	.short	(.L_32 - .L_31)
.L_31:
        /*025c*/ 	.word	0x00000180
        /*0260*/ 	.word	0x00000001
        /*0264*/ 	.word	0x00000001


	//----- nvinfo : EIATTR_CRS_STACK_SIZE
	.align		4
.L_32:
        /*0268*/ 	.byte	0x04, 0x1e
        /*026a*/ 	.short	(.L_34 - .L_33)
.L_33:
        /*026c*/ 	.word	0x00000000


	//----- nvinfo : EIATTR_CBANK_PARAM_SIZE
	.align		4
.L_34:
        /*0270*/ 	.byte	0x03, 0x19
        /*0272*/ 	.short	0x0470


	//----- nvinfo : EIATTR_PARAM_CBANK
	.align		4
        /*0274*/ 	.byte	0x04, 0x0a
        /*0276*/ 	.short	(.L_36 - .L_35)
	.align		4
.L_35:
        /*0278*/ 	.word	index@(.nv.constant0._ZN7cutlass13device_kernelINS_4gemm6kernel13GemmUniversalIN4cute5tupleIJiiiiEEENS1_10collective13CollectiveMmaINS1_37MainloopSm90TmaGmmaWarpSpecializedFP8ILi4ENS5_IJNS4_1CILi1EEENSA_ILi2EEESB_EEENS1_35KernelTmaWarpSpecializedCooperativeEEENS5_IJNSA_ILi128EEENSA_ILi64EEESG_EEENS_12float_e5m2_tENS5_IJlSB_lEEESJ_SK_NS4_8TiledMMAINS4_8MMA_AtomIJNS4_4SM904GMMA30MMA_64x64x32_F32E5M2E5M2_SS_TNILNSO_7ScaleInE1ELSQ_1EEEEEENS4_6LayoutINS5_IJSC_SB_SB_EEENS5_IJSB_NSA_ILi0EEESV_EEEEENS5_IJNS4_10UnderscoreESY_SY_EEEEENS4_23SM90_TMA_LOAD_MULTICASTENS4_14ComposedLayoutINS4_7SwizzleILi3ELi4ELi3EEENS4_18smem_ptr_flag_bitsILi8EEENST_INS5_IJNSA_ILi8EEESG_EEENS5_IJSG_SB_EEEEEEEvNS4_8identityENS4_13SM90_TMA_LOADES1B_vS1C_EENS_8epilogue10collective6detail29Sm90TmaWarpSpecializedAdapterINS1G_15DefaultEpilogueISJ_SK_SK_NS1F_6thread17LinearCombinationISJ_Li1EffLNS1K_9ScaleType4KindE0ELNS_15FloatRoundStyleE2ESJ_EENS1_15EpilogueDefaultEEEEEvvEEEEvNT_6ParamsE)
        /*027c*/ 	.short	0x0210
        /*027e*/ 	.short	0x0470


	//----- nvinfo : EIATTR_SW_WAR
	.align		4
.L_36:
        /*0280*/ 	.byte	0x04, 0x36
        /*0282*/ 	.short	(.L_38 - .L_37)
.L_37:
        /*0284*/ 	.word	0x00000008
.L_38:


//--------------------- .nv.callgraph             --------------------------
	.section	.nv.callgraph,"",@"SHT_CUDA_CALLGRAPH"
	.align	4
	.sectionentsize	8
	.align		4
        /*0000*/ 	.word	0x00000000
	.align		4
        /*0004*/ 	.word	0xffffffff
	.align		4
        /*0008*/ 	.word	0x00000000
	.align		4
        /*000c*/ 	.word	0xfffffffe
	.align		4
        /*0010*/ 	.word	0x00000000
	.align		4
        /*0014*/ 	.word	0xfffffffd
	.align		4
        /*0018*/ 	.word	0x00000000
	.align		4
        /*001c*/ 	.word	0xfffffffc


//--------------------- .nv.constant4             --------------------------
	.section	.nv.constant4,"a",@progbits
	.align	8
	.align		8
.nv.constant4:
        /*0000*/ 	.dword	_ZN39_INTERNAL_2d0e9ef4_4_k_cu_24d2ac6c_44864cuda3std3__45__cpo5beginE
	.align		8
        /*0008*/ 	.dword	_ZN39_INTERNAL_2d0e9ef4_4_k_cu_24d2ac6c_44864cuda3std3__45__cpo3endE
	.align		8
        /*0010*/ 	.dword	_ZN39_INTERNAL_2d0e9ef4_4_k_cu_24d2ac6c_44864cuda3std3__45__cpo6cbeginE
	.align		8
        /*0018*/ 	.dword	_ZN39_INTERNAL_2d0e9ef4_4_k_cu_24d2ac6c_44864cuda3std3__45__cpo4cendE
	.align		8
        /*0020*/ 	.dword	_ZN39_INTERNAL_2d0e9ef4_4_k_cu_24d2ac6c_44864cuda3std3__441_GLOBAL__N__2d0e9ef4_4_k_cu_24d2ac6c_44866ignoreE
	.align		8
        /*0028*/ 	.dword	_ZN39_INTERNAL_2d0e9ef4_4_k_cu_24d2ac6c_44864cuda3std3__419piecewise_constructE
	.align		8
        /*0030*/ 	.dword	_ZN39_INTERNAL_2d0e9ef4_4_k_cu_24d2ac6c_44864cuda3std3__48in_placeE
	.align		8
        /*0038*/ 	.dword	_ZN39_INTERNAL_2d0e9ef4_4_k_cu_24d2ac6c_44864cuda3std6ranges3__45__cpo4swapE
	.align		8
        /*0040*/ 	.dword	_ZN39_INTERNAL_2d0e9ef4_4_k_cu_24d2ac6c_44864cuda3std6ranges3__45__cpo9iter_moveE
	.align		8
        /*0048*/ 	.dword	_ZN39_INTERNAL_2d0e9ef4_4_k_cu_24d2ac6c_44864cute7productE
	.align		8
        /*0050*/ 	.dword	_ZN39_INTERNAL_2d0e9ef4_4_k_cu_24d2ac6c_44864cute1_E


//--------------------- .text._ZN7cutlass13device_kernelINS_4gemm6kernel13GemmUniversalIN4cute5tupleIJiiiiEEENS1_10collective13CollectiveMmaINS1_37MainloopSm90TmaGmmaWarpSpecializedFP8ILi4ENS5_IJNS4_1CILi1EEENSA_ILi2EEESB_EEENS1_35KernelTmaWarpSpecializedCooperativeEEENS5_IJNSA_ILi128EEENSA_ILi64EEESG_EEENS_12float_e5m2_tENS5_IJlSB_lEEESJ_SK_NS4_8TiledMMAINS4_8MMA_AtomIJNS4_4SM904GMMA30MMA_64x64x32_F32E5M2E5M2_SS_TNILNSO_7ScaleInE1ELSQ_1EEEEEENS4_6LayoutINS5_IJSC_SB_SB_EEENS5_IJSB_NSA_ILi0EEESV_EEEEENS5_IJNS4_10UnderscoreESY_SY_EEEEENS4_23SM90_TMA_LOAD_MULTICASTENS4_14ComposedLayoutINS4_7SwizzleILi3ELi4ELi3EEENS4_18smem_ptr_flag_bitsILi8EEENST_INS5_IJNSA_ILi8EEESG_EEENS5_IJSG_SB_EEEEEEEvNS4_8identityENS4_13SM90_TMA_LOADES1B_vS1C_EENS_8epilogue10collective6detail29Sm90TmaWarpSpecializedAdapterINS1G_15DefaultEpilogueISJ_SK_SK_NS1F_6thread17LinearCombinationISJ_Li1EffLNS1K_9ScaleType4KindE0ELNS_15FloatRoundStyleE2ESJ_EENS1_15EpilogueDefaultEEEEEvvEEEEvNT_6ParamsE --------------------------
	.section	.text._ZN7cutlass13device_kernelINS_4gemm6kernel13GemmUniversalIN4cute5tupleIJiiiiEEENS1_10collective13CollectiveMmaINS1_37MainloopSm90TmaGmmaWarpSpecializedFP8ILi4ENS5_IJNS4_1CILi1EEENSA_ILi2EEESB_EEENS1_35KernelTmaWarpSpecializedCooperativeEEENS5_IJNSA_ILi128EEENSA_ILi64EEESG_EEENS_12float_e5m2_tENS5_IJlSB_lEEESJ_SK_NS4_8TiledMMAINS4_8MMA_AtomIJNS4_4SM904GMMA30MMA_64x64x32_F32E5M2E5M2_SS_TNILNSO_7ScaleInE1ELSQ_1EEEEEENS4_6LayoutINS5_IJSC_SB_SB_EEENS5_IJSB_NSA_ILi0EEESV_EEEEENS5_IJNS4_10UnderscoreESY_SY_EEEEENS4_23SM90_TMA_LOAD_MULTICASTENS4_14ComposedLayoutINS4_7SwizzleILi3ELi4ELi3EEENS4_18smem_ptr_flag_bitsILi8EEENST_INS5_IJNSA_ILi8EEESG_EEENS5_IJSG_SB_EEEEEEEvNS4_8identityENS4_13SM90_TMA_LOADES1B_vS1C_EENS_8epilogue10collective6detail29Sm90TmaWarpSpecializedAdapterINS1G_15DefaultEpilogueISJ_SK_SK_NS1F_6thread17LinearCombinationISJ_Li1EffLNS1K_9ScaleType4KindE0ELNS_15FloatRoundStyleE2ESJ_EENS1_15EpilogueDefaultEEEEEvvEEEEvNT_6ParamsE,"ax",@progbits
	.align	128
.text._ZN7cutlass13device_kernelINS_4gemm6kernel13GemmUniversalIN4cute5tupleIJiiiiEEENS1_10collective13CollectiveMmaINS1_37MainloopSm90TmaGmmaWarpSpecializedFP8ILi4ENS5_IJNS4_1CILi1EEENSA_ILi2EEESB_EEENS1_35KernelTmaWarpSpecializedCooperativeEEENS5_IJNSA_ILi128EEENSA_ILi64EEESG_EEENS_12float_e5m2_tENS5_IJlSB_lEEESJ_SK_NS4_8TiledMMAINS4_8MMA_AtomIJNS4_4SM904GMMA30MMA_64x64x32_F32E5M2E5M2_SS_TNILNSO_7ScaleInE1ELSQ_1EEEEEENS4_6LayoutINS5_IJSC_SB_SB_EEENS5_IJSB_NSA_ILi0EEESV_EEEEENS5_IJNS4_10UnderscoreESY_SY_EEEEENS4_23SM90_TMA_LOAD_MULTICASTENS4_14ComposedLayoutINS4_7SwizzleILi3ELi4ELi3EEENS4_18smem_ptr_flag_bitsILi8EEENST_INS5_IJNSA_ILi8EEESG_EEENS5_IJSG_SB_EEEEEEEvNS4_8identityENS4_13SM90_TMA_LOADES1B_vS1C_EENS_8epilogue10collective6detail29Sm90TmaWarpSpecializedAdapterINS1G_15DefaultEpilogueISJ_SK_SK_NS1F_6thread17LinearCombinationISJ_Li1EffLNS1K_9ScaleType4KindE0ELNS_15FloatRoundStyleE2ESJ_EENS1_15EpilogueDefaultEEEEEvvEEEEvNT_6ParamsE:
        .type           _ZN7cutlass13device_kernelINS_4gemm6kernel13GemmUniversalIN4cute5tupleIJiiiiEEENS1_10collective13CollectiveMmaINS1_37MainloopSm90TmaGmmaWarpSpecializedFP8ILi4ENS5_IJNS4_1CILi1EEENSA_ILi2EEESB_EEENS1_35KernelTmaWarpSpecializedCooperativeEEENS5_IJNSA_ILi128EEENSA_ILi64EEESG_EEENS_12float_e5m2_tENS5_IJlSB_lEEESJ_SK_NS4_8TiledMMAINS4_8MMA_AtomIJNS4_4SM904GMMA30MMA_64x64x32_F32E5M2E5M2_SS_TNILNSO_7ScaleInE1ELSQ_1EEEEEENS4_6LayoutINS5_IJSC_SB_SB_EEENS5_IJSB_NSA_ILi0EEESV_EEEEENS5_IJNS4_10UnderscoreESY_SY_EEEEENS4_23SM90_TMA_LOAD_MULTICASTENS4_14ComposedLayoutINS4_7SwizzleILi3ELi4ELi3EEENS4_18smem_ptr_flag_bitsILi8EEENST_INS5_IJNSA_ILi8EEESG_EEENS5_IJSG_SB_EEEEEEEvNS4_8identityENS4_13SM90_TMA_LOADES1B_vS1C_EENS_8epilogue10collective6detail29Sm90TmaWarpSpecializedAdapterINS1G_15DefaultEpilogueISJ_SK_SK_NS1F_6thread17LinearCombinationISJ_Li1EffLNS1K_9ScaleType4KindE0ELNS_15FloatRoundStyleE2ESJ_EENS1_15EpilogueDefaultEEEEEvvEEEEvNT_6ParamsE,@function
        .size           _ZN7cutlass13device_kernelINS_4gemm6kernel13GemmUniversalIN4cute5tupleIJiiiiEEENS1_10collective13CollectiveMmaINS1_37MainloopSm90TmaGmmaWarpSpecializedFP8ILi4ENS5_IJNS4_1CILi1EEENSA_ILi2EEESB_EEENS1_35KernelTmaWarpSpecializedCooperativeEEENS5_IJNSA_ILi128EEENSA_ILi64EEESG_EEENS_12float_e5m2_tENS5_IJlSB_lEEESJ_SK_NS4_8TiledMMAINS4_8MMA_AtomIJNS4_4SM904GMMA30MMA_64x64x32_F32E5M2E5M2_SS_TNILNSO_7ScaleInE1ELSQ_1EEEEEENS4_6LayoutINS5_IJSC_SB_SB_EEENS5_IJSB_NSA_ILi0EEESV_EEEEENS5_IJNS4_10UnderscoreESY_SY_EEEEENS4_23SM90_TMA_LOAD_MULTICASTENS4_14ComposedLayoutINS4_7SwizzleILi3ELi4ELi3EEENS4_18smem_ptr_flag_bitsILi8EEENST_INS5_IJNSA_ILi8EEESG_EEENS5_IJSG_SB_EEEEEEEvNS4_8identityENS4_13SM90_TMA_LOADES1B_vS1C_EENS_8epilogue10collective6detail29Sm90TmaWarpSpecializedAdapterINS1G_15DefaultEpilogueISJ_SK_SK_NS1F_6thread17LinearCombinationISJ_Li1EffLNS1K_9ScaleType4KindE0ELNS_15FloatRoundStyleE2ESJ_EENS1_15EpilogueDefaultEEEEEvvEEEEvNT_6ParamsE,(.L_x_140 - _ZN7cutlass13device_kernelINS_4gemm6kernel13GemmUniversalIN4cute5tupleIJiiiiEEENS1_10collective13CollectiveMmaINS1_37MainloopSm90TmaGmmaWarpSpecializedFP8ILi4ENS5_IJNS4_1CILi1EEENSA_ILi2EEESB_EEENS1_35KernelTmaWarpSpecializedCooperativeEEENS5_IJNSA_ILi128EEENSA_ILi64EEESG_EEENS_12float_e5m2_tENS5_IJlSB_lEEESJ_SK_NS4_8TiledMMAINS4_8MMA_AtomIJNS4_4SM904GMMA30MMA_64x64x32_F32E5M2E5M2_SS_TNILNSO_7ScaleInE1ELSQ_1EEEEEENS4_6LayoutINS5_IJSC_SB_SB_EEENS5_IJSB_NSA_ILi0EEESV_EEEEENS5_IJNS4_10UnderscoreESY_SY_EEEEENS4_23SM90_TMA_LOAD_MULTICASTENS4_14ComposedLayoutINS4_7SwizzleILi3ELi4ELi3EEENS4_18smem_ptr_flag_bitsILi8EEENST_INS5_IJNSA_ILi8EEESG_EEENS5_IJSG_SB_EEEEEEEvNS4_8identityENS4_13SM90_TMA_LOADES1B_vS1C_EENS_8epilogue10collective6detail29Sm90TmaWarpSpecializedAdapterINS1G_15DefaultEpilogueISJ_SK_SK_NS1F_6thread17LinearCombinationISJ_Li1EffLNS1K_9ScaleType4KindE0ELNS_15FloatRoundStyleE2ESJ_EENS1_15EpilogueDefaultEEEEEvvEEEEvNT_6ParamsE)
        .other          _ZN7cutlass13device_kernelINS_4gemm6kernel13GemmUniversalIN4cute5tupleIJiiiiEEENS1_10collective13CollectiveMmaINS1_37MainloopSm90TmaGmmaWarpSpecializedFP8ILi4ENS5_IJNS4_1CILi1EEENSA_ILi2EEESB_EEENS1_35KernelTmaWarpSpecializedCooperativeEEENS5_IJNSA_ILi128EEENSA_ILi64EEESG_EEENS_12float_e5m2_tENS5_IJlSB_lEEESJ_SK_NS4_8TiledMMAINS4_8MMA_AtomIJNS4_4SM904GMMA30MMA_64x64x32_F32E5M2E5M2_SS_TNILNSO_7ScaleInE1ELSQ_1EEEEEENS4_6LayoutINS5_IJSC_SB_SB_EEENS5_IJSB_NSA_ILi0EEESV_EEEEENS5_IJNS4_10UnderscoreESY_SY_EEEEENS4_23SM90_TMA_LOAD_MULTICASTENS4_14ComposedLayoutINS4_7SwizzleILi3ELi4ELi3EEENS4_18smem_ptr_flag_bitsILi8EEENST_INS5_IJNSA_ILi8EEESG_EEENS5_IJSG_SB_EEEEEEEvNS4_8identityENS4_13SM90_TMA_LOADES1B_vS1C_EENS_8epilogue10collective6detail29Sm90TmaWarpSpecializedAdapterINS1G_15DefaultEpilogueISJ_SK_SK_NS1F_6thread17LinearCombinationISJ_Li1EffLNS1K_9ScaleType4KindE0ELNS_15FloatRoundStyleE2ESJ_EENS1_15EpilogueDefaultEEEEEvvEEEEvNT_6ParamsE,@"STO_CUDA_ENTRY STV_DEFAULT"
_ZN7cutlass13device_kernelINS_4gemm6kernel13GemmUniversalIN4cute5tupleIJiiiiEEENS1_10collective13CollectiveMmaINS1_37MainloopSm90TmaGmmaWarpSpecializedFP8ILi4ENS5_IJNS4_1CILi1EEENSA_ILi2EEESB_EEENS1_35KernelTmaWarpSpecializedCooperativeEEENS5_IJNSA_ILi128EEENSA_ILi64EEESG_EEENS_12float_e5m2_tENS5_IJlSB_lEEESJ_SK_NS4_8TiledMMAINS4_8MMA_AtomIJNS4_4SM904GMMA30MMA_64x64x32_F32E5M2E5M2_SS_TNILNSO_7ScaleInE1ELSQ_1EEEEEENS4_6LayoutINS5_IJSC_SB_SB_EEENS5_IJSB_NSA_ILi0EEESV_EEEEENS5_IJNS4_10UnderscoreESY_SY_EEEEENS4_23SM90_TMA_LOAD_MULTICASTENS4_14ComposedLayoutINS4_7SwizzleILi3ELi4ELi3EEENS4_18smem_ptr_flag_bitsILi8EEENST_INS5_IJNSA_ILi8EEESG_EEENS5_IJSG_SB_EEEEEEEvNS4_8identityENS4_13SM90_TMA_LOADES1B_vS1C_EENS_8epilogue10collective6detail29Sm90TmaWarpSpecializedAdapterINS1G_15DefaultEpilogueISJ_SK_SK_NS1F_6thread17LinearCombinationISJ_Li1EffLNS1K_9ScaleType4KindE0ELNS_15FloatRoundStyleE2ESJ_EENS1_15EpilogueDefaultEEEEEvvEEEEvNT_6ParamsE:
[----:B------:R-:W-:Y:S01]  /*0000*/  LDC R1, c[0x0][0x28] ;  /* 0x00000a00ff017b82 */ /* 0x000fe20000000800 */
[----:B------:R-:W0:Y:S01]  /*0010*/  S2R R0, SR_TID.X ;  /* 0x0000000000007919 */ /* 0x000e220000002100 */
[----:B------:R-:W-:Y:S01]  /*0020*/  ELECT P0, URZ, PT ;  /* 0x00000000003f782f */ /* 0x000fe20003800000 */
[----:B------:R-:W-:Y:S01]  /*0030*/  BSSY B0, `(.L_x_0) ;  /* 0x000000f000007945 */ /* 0x000fe20003800000 */
[--C-:B0-----:R-:W-:Y:S02]  /*0040*/  SHF.R.U32.HI R2, RZ, 0x5, R0.reuse ;  /* 0x00000005ff027819 */ /* 0x101fe40000011600 */
[----:B------:R-:W-:-:S03]  /*0050*/  SHF.R.U32.HI R3, RZ, 0x7, R0 ;  /* 0x00000007ff037819 */ /* 0x000fc60000011600 */
[----:B------:R-:W0:Y:S04]  /*0060*/  SHFL.IDX PT, R6, R2, RZ, 0x1f ;  /* 0x00001fff02067589 */ /* 0x000e2800000e0000 */
[----:B------:R1:W2:Y:S01]  /*0070*/  SHFL.IDX PT, R4, R3, RZ, 0x1f ;  /* 0x00001fff03047589 */ /* 0x0002a200000e0000 */
[----:B0-----:R-:W-:-:S13]  /*0080*/  ISETP.NE.OR P0, PT, R6, RZ, !P0 ;  /* 0x000000ff0600720c */ /* 0x001fda0004705670 */
[----:B-12---:R-:W-:Y:S05]  /*0090*/  @P0 BRA `(.L_x_1) ;  /* 0x0000000000200947 */ /* 0x006fea0003800000 */
[----:B------:R-:W-:Y:S02]  /*00a0*/  ULDC.64 UR4, c[0x0][0x198] ;  /* 0x0000660000047ab9 */ /* 0x000fe40000000a00 */
[----:B------:R-:W-:Y:S02]  /*00b0*/  UIADD3 UR6, UP0, UR4, 0xf0, URZ ;  /* 0x000000f004067890 */ /* 0x000fe4000ff1e03f */
[----:B------:R-:W-:Y:S02]  /*00c0*/  UIADD3 UR4, UP1, UR4, 0x1f0, URZ ;  /* 0x000001f004047890 */ /* 0x000fe4000ff3e03f */
[----:B------:R-:W-:Y:S02]  /*00d0*/  UIADD3.X UR7, URZ, UR5, URZ, UP0, !UPT ;  /* 0x000000053f077290 */ /* 0x000fe400087fe43f */
[----:B------:R-:W-:-:S07]  /*00e0*/  UIADD3.X UR5, URZ, UR5, URZ, UP1, !UPT ;  /* 0x000000053f057290 */ /* 0x000fce0008ffe43f */
[----:B------:R0:W-:Y:S02]  /*00f0*/  UTMACCTL.PF [UR6] ;  /* 0x00000000060079b9 */ /* 0x0001e40008040000 */
[----:B------:R0:W-:Y:S02]  /*0100*/  UTMACCTL.PF [UR4] ;  /* 0x00000000040079b9 */ /* 0x0001e40008040000 */
[----:B0-----:R-:W-:Y:S01]  /*0110*/  NOP ;  /* 0x0000000000007918 */ /* 0x001fe20000000000 */
.L_x_1:
[----:B------:R-:W-:Y:S05]  /*0120*/  BSYNC B0 ;  /* 0x0000000000007941 */ /* 0x000fea0003800000 */
.L_x_0:
[----:B------:R-:W0:Y:S02]  /*0130*/  SHFL.IDX PT, R3, R2, RZ, 0x1f ;  /* 0x00001fff02037589 */ /* 0x000e2400000e0000 */
[----:B0-----:R-:W-:-:S13]  /*0140*/  ISETP.NE.AND P0, PT, R3, RZ, PT ;  /* 0x000000ff0300720c */ /* 0x001fda0003f05270 */
[----:B------:R-:W-:Y:S05]  /*0150*/  @P0 BRA `(.L_x_2) ;  /* 0x0000000000580947 */ /* 0x000fea0003800000 */
[----:B------:R-:W0:Y:S01]  /*0160*/  S2UR UR8, SR_CgaCtaId ;  /* 0x00000000000879c3 */ /* 0x000e220000008800 */
[----:B------:R-:W-:Y:S01]  /*0170*/  UMOV UR4, 0x400 ;  /* 0x0000040000047882 */ /* 0x000fe20000000000 */
[----:B------:R-:W-:Y:S01]  /*0180*/  UMOV UR5, 0x1 ;  /* 0x0000000100057882 */ /* 0x000fe20000000000 */
[----:B------:R-:W-:Y:S01]  /*0190*/  UMOV UR6, 0x4 ;  /* 0x0000000400067882 */ /* 0x000fe20000000000 */
[----:B------:R-:W-:Y:S01]  /*01a0*/  ELECT P0, URZ, PT ;  /* 0x00000000003f782f */ /* 0x000fe20003800000 */
[----:B------:R-:W-:-:S04]  /*01b0*/  UIADD3 UR6, -UR6, 0x100000, URZ ;  /* 0x0010000006067890 */ /* 0x000fc8000fffe13f */
[----:B------:R-:W-:Y:S02]  /*01c0*/  USHF.L.U32 UR7, UR6, 0xb, URZ ;  /* 0x0000000b06077899 */ /* 0x000fe4000800063f */
[----:B------:R-:W-:Y:S02]  /*01d0*/  USHF.L.U32 UR6, UR6, 0x1, URZ ;  /* 0x0000000106067899 */ /* 0x000fe4000800063f */
[----:B0-----:R-:W-:Y:S02]  /*01e0*/  ULEA UR8, UR8, UR4, 0x18 ;  /* 0x0000000408087291 */ /* 0x001fe4000f8ec03f */
[----:B------:R-:W-:-:S04]  /*01f0*/  UIADD3 UR4, -UR5, 0x100000, URZ ;  /* 0x0010000005047890 */ /* 0x000fc8000fffe13f */
[----:B------:R-:W-:Y:S02]  /*0200*/  USHF.L.U32 UR5, UR4, 0xb, URZ ;  /* 0x0000000b04057899 */ /* 0x000fe4000800063f */
[----:B------:R-:W-:Y:S01]  /*0210*/  USHF.L.U32 UR4, UR4, 0x1, URZ ;  /* 0x0000000104047899 */ /* 0x000fe2000800063f */
[----:B------:R-:W0:Y:S11]  /*0220*/  FENCE.VIEW.ASYNC.S ;  /* 0x00000000000073c6 */ /* 0x000e360000000000 */
[----:B0-----:R0:W1:Y:S01]  /*0230*/  SYNCS.EXCH.64 URZ, [UR8], UR4 ;  /* 0x00000004083f75b2 */ /* 0x0010620008000100 */
[----:B------:R0:W2:Y:S01]  /*0240*/  SYNCS.EXCH.64 URZ, [UR8+0x20], UR6 ;  /* 0x00002006083f75b2 */ /* 0x0000a20008000100 */
[----:B------:R0:W3:Y:S01]  /*0250*/  SYNCS.EXCH.64 URZ, [UR8+0x8], UR4 ;  /* 0x00000804083f75b2 */ /* 0x0000e20008000100 */
[----:B------:R0:W4:Y:S01]  /*0260*/  SYNCS.EXCH.64 URZ, [UR8+0x28], UR6 ;  /* 0x00002806083f75b2 */ /* 0x0001220008000100 */
[----:B------:R0:W0:Y:S01]  /*0270*/  SYNCS.EXCH.64 URZ, [UR8+0x10], UR4 ;  /* 0x00001004083f75b2 */ /* 0x0000220008000100 */
[----:B------:R0:W0:Y:S01]  /*0280*/  SYNCS.EXCH.64 URZ, [UR8+0x30], UR6 ;  /* 0x00003006083f75b2 */ /* 0x0000220008000100 */
[----:B------:R0:W0:Y:S01]  /*0290*/  SYNCS.EXCH.64 URZ, [UR8+0x18], UR4 ;  /* 0x00001804083f75b2 */ /* 0x0000220008000100 */
[----:B------:R0:W0:Y:S01]  /*02a0*/  SYNCS.EXCH.64 URZ, [UR8+0x38], UR6 ;  /* 0x00003806083f75b2 */ /* 0x0000220008000100 */
[----:B------:R-:W-:Y:S01]  /*02b0*/  NOP ;  /* 0x0000000000007918 */ /* 0x000fe20000000000 */
.L_x_2:
[----:B------:R-:W5:Y:S01]  /*02c0*/  SHFL.IDX PT, R2, R2, RZ, 0x1f ;  /* 0x00001fff02027589 */ /* 0x000f6200000e0000 */
[----:B------:R-:W-:Y:S01]  /*02d0*/  SHF.R.S32.HI R5, RZ, 0x1f, R0 ;  /* 0x0000001fff057819 */ /* 0x000fe20000011400 */
[----:B0-----:R-:W0:Y:S01]  /*02e0*/  S2UR UR8, SR_CTAID.X ;  /* 0x00000000000879c3 */ /* 0x001e220000002500 */
[----:B------:R-:W-:Y:S01]  /*02f0*/  ELECT P0, URZ, PT ;  /* 0x00000000003f782f */ /* 0x000fe20003800000 */
[----:B------:R-:W1:Y:S01]  /*0300*/  S2R R8, SR_CTAID.Y ;  /* 0x0000000000087919 */ /* 0x000e620000002600 */
[----:B------:R-:W-:Y:S01]  /*0310*/  LEA.HI R5, R5, R0, RZ, 0x7 ;  /* 0x0000000005057211 */ /* 0x000fe200078f38ff */
[----:B------:R-:W-:Y:S01]  /*0320*/  ULDC UR4, c[0x0][0x154] ;  /* 0x0000550000047ab9 */ /* 0x000fe20000000800 */
[----:B------:R-:W-:Y:S01]  /*0330*/  NOP ;  /* 0x0000000000007918 */ /* 0x000fe20000000000 */
[----:B------:R-:W-:Y:S01]  /*0340*/  NOP ;  /* 0x0000000000007918 */ /* 0x000fe20000000000 */
[----:B------:R-:W-:Y:S01]  /*0350*/  LOP3.LUT R5, R5, 0xffffff80, RZ, 0xc0, !PT ;  /* 0xffffff8005057812 */ /* 0x000fe200078ec0ff */
[----:B------:R-:W2:Y:S04]  /*0360*/  LDC R14, c[0x0][0x140] ;  /* 0x00005000ff0e7b82 */ /* 0x000ea80000000800 */
[----:B------:R-:W-:-:S04]  /*0370*/  IMAD.IADD R5, R0, 0x1, -R5 ;  /* 0x0000000100057824 */ /* 0x000fc800078e0a05 */
[----:B------:R-:W3:Y:S01]  /*0380*/  LDC R17, c[0x0][0x148] ;  /* 0x00005200ff117b82 */ /* 0x000ee20000000800 */
[----:B------:R-:W-:Y:S02]  /*0390*/  SHF.R.S32.HI R10, RZ, 0x1f, R5 ;  /* 0x0000001fff0a7819 */ /* 0x000fe40000011405 */
[----:B------:R-:W-:Y:S02]  /*03a0*/  LOP3.LUT P2, RZ, R5, 0x7, RZ, 0xc0, !PT ;  /* 0x0000000705ff7812 */ /* 0x000fe4000784c0ff */
[----:B------:R-:W-:Y:S02]  /*03b0*/  LEA.HI R10, R10, R5, RZ, 0x3 ;  /* 0x000000050a0a7211 */ /* 0x000fe400078f18ff */
[----:B-----5:R-:W-:Y:S01]  /*03c0*/  ISETP.NE.OR P0, PT, R2, RZ, !P0 ;  /* 0x000000ff0200720c */ /* 0x020fe20004705670 */
[----:B------:R-:W5:Y:S01]  /*03d0*/  LDC R12, c[0x0][0x144] ;  /* 0x00005100ff0c7b82 */ /* 0x000f620000000800 */
[--C-:B------:R-:W-:Y:S02]  /*03e0*/  SHF.R.S32.HI R2, RZ, 0x3, R10.reuse ;  /* 0x00000003ff027819 */ /* 0x100fe4000001140a */
[----:B------:R-:W-:-:S02]  /*03f0*/  SHF.R.S32.HI R7, RZ, 0x1f, R10 ;  /* 0x0000001fff077819 */ /* 0x000fc4000001140a */
[----:B------:R-:W-:Y:S02]  /*0400*/  SHF.R.S32.HI R10, RZ, 0x1f, R3 ;  /* 0x0000001fff0a7819 */ /* 0x000fe40000011403 */
[----:B------:R-:W-:Y:S02]  /*0410*/  LEA.HI R7, R7, R2, RZ, 0x2 ;  /* 0x0000000207077211 */ /* 0x000fe400078f10ff */
[----:B------:R-:W-:Y:S02]  /*0420*/  LEA.HI R10, R10, R3, RZ, 0x2 ;  /* 0x000000030a0a7211 */ /* 0x000fe400078f10ff */
[----:B------:R-:W-:Y:S01]  /*0430*/  LOP3.LUT R7, R7, 0xfffffffc, RZ, 0xc0, !PT ;  /* 0xfffffffc07077812 */ /* 0x000fe200078ec0ff */
[----:B------:R-:W-:Y:S01]  /*0440*/  VOTEU.ALL UP0, P0 ;  /* 0x00000000003f7886 */ /* 0x000fe20000000000 */
[----:B-1----:R-:W-:Y:S01]  /*0450*/  I2FP.F32.U32 R11, R8 ;  /* 0x00000008000b7245 */ /* 0x002fe20000201000 */
[----:B------:R-:W-:Y:S01]  /*0460*/  VOTEU.ALL UP1, P0 ;  /* 0x00000000003f7886 */ /* 0x000fe20000020000 */
[----:B------:R-:W-:Y:S01]  /*0470*/  LOP3.LUT R10, R10, 0x3ffffffc, RZ, 0xc0, !PT ;  /* 0x3ffffffc0a0a7812 */ /* 0x000fe200078ec0ff */
[----:B------:R-:W-:Y:S01]  /*0480*/  IMAD.IADD R7, R2, 0x1, -R7 ;  /* 0x0000000102077824 */ /* 0x000fe200078e0a07 */
[----:B------:R-:W1:Y:S01]  /*0490*/  @!UP0 S2UR UR7, SR_CgaCtaId ;  /* 0x00000000000789c3 */ /* 0x000e620000008800 */
[----:B0-----:R-:W-:Y:S01]  /*04a0*/  I2FP.F32.U32 R2, UR8 ;  /* 0x0000000800027c45 */ /* 0x001fe20008201000 */
[----:B------:R-:W-:Y:S01]  /*04b0*/  FMUL R13, R11, UR4 ;  /* 0x000000040b0d7c20 */ /* 0x000fe20008400000 */
[----:B------:R-:W-:Y:S01]  /*04c0*/  ULDC UR4, c[0x0][0x150] ;  /* 0x0000540000047ab9 */ /* 0x000fe20000000800 */
[----:B------:R-:W-:Y:S01]  /*04d0*/  IMAD.IADD R10, R3, 0x1, -R10 ;  /* 0x00000001030a7824 */ /* 0x000fe200078e0a0a */
[----:B------:R-:W-:Y:S01]  /*04e0*/  SHF.R.S32.HI R3, RZ, 0x1f, R6 ;  /* 0x0000001fff037819 */ /* 0x000fe20000011406 */
[----:B------:R-:W-:Y:S01]  /*04f0*/  FMUL R11, R2, UR4 ;  /* 0x00000004020b7c20 */ /* 0x000fe20008400000 */
[----:B------:R-:W-:Y:S01]  /*0500*/  UMOV UR4, 0x20 ;  /* 0x0000002000047882 */ /* 0x000fe20000000000 */
[----:B------:R-:W0:Y:S01]  /*0510*/  F2I.U32.TRUNC.NTZ R13, R13 ;  /* 0x0000000d000d7305 */ /* 0x000e22000020f000 */
[----:B------:R-:W-:Y:S01]  /*0520*/  LEA.HI R3, R3, R6, RZ, 0x2 ;  /* 0x0000000603037211 */ /* 0x000fe200078f10ff */
[----:B------:R-:W-:Y:S01]  /*0530*/  IMAD R7, R10, 0x4, R7 ;  /* 0x000000040a077824 */ /* 0x000fe200078e0207 */
[----:B------:R-:W-:Y:S01]  /*0540*/  @!UP0 UMOV UR6, 0x400 ;  /* 0x0000040000068882 */ /* 0x000fe20000000000 */
[----:B------:R-:W-:-:S04]  /*0550*/  @!UP0 UIADD3 UR4, -UR4, 0x100000, URZ ;  /* 0x0010000004048890 */ /* 0x000fc8000fffe13f */
[----:B------:R-:W-:Y:S02]  /*0560*/  @!UP0 USHF.L.U32 UR5, UR4, 0xb, URZ ;  /* 0x0000000b04058899 */ /* 0x000fe4000800063f */
[----:B------:R-:W-:Y:S01]  /*0570*/  @!UP0 USHF.L.U32 UR4, UR4, 0x1, URZ ;  /* 0x0000000104048899 */ /* 0x000fe2000800063f */
[----:B------:R-:W-:Y:S01]  /*0580*/  LOP3.LUT R3, R3, 0xfffffffc, RZ, 0xc0, !PT ;  /* 0xfffffffc03037812 */ /* 0x000fe200078ec0ff */
[C---:B------:R-:W-:Y:S01]  /*0590*/  IMAD.SHL.U32 R2, R7.reuse, 0x4, RZ ;  /* 0x0000000407027824 */ /* 0x040fe200078e00ff */
[----:B--2---:R-:W-:Y:S01]  /*05a0*/  ISETP.EQ.U32.AND P3, PT, R14, 0x1, PT ;  /* 0x000000010e00780c */ /* 0x004fe20003f62070 */
[----:B------:R-:W2:Y:S01]  /*05b0*/  F2I.U32.TRUNC.NTZ R11, R11 ;  /* 0x0000000b000b7305 */ /* 0x000ea2000020f000 */
[----:B------:R-:W-:Y:S02]  /*05c0*/  VIADD R14, R4, 0xffffffff ;  /* 0xffffffff040e7836 */ /* 0x000fe40000000000 */
[----:B------:R-:W-:Y:S01]  /*05d0*/  IMAD.IADD R6, R6, 0x1, -R3 ;  /* 0x0000000106067824 */ /* 0x000fe200078e0a03 */
[----:B------:R-:W-:-:S02]  /*05e0*/  LOP3.LUT R3, R7, 0xc, R2, 0x78, !PT ;  /* 0x0000000c07037812 */ /* 0x000fc400078e7802 */
[----:B------:R-:W-:Y:S01]  /*05f0*/  ISETP.GE.U32.AND P5, PT, R14, 0x2, PT ;  /* 0x000000020e00780c */ /* 0x000fe20003fa6070 */
[----:B0-----:R-:W-:Y:S01]  /*0600*/  IMAD.MOV R20, RZ, RZ, -R13 ;  /* 0x000000ffff147224 */ /* 0x001fe200078e0a0d */
[----:B-1----:R-:W-:Y:S01]  /*0610*/  @!UP0 ULEA UR6, UR7, UR6, 0x18 ;  /* 0x0000000607068291 */ /* 0x002fe2000f8ec03f */
[C---:B------:R-:W-:Y:S01]  /*0620*/  ISETP.NE.AND P1, PT, R6.reuse, 0x3, PT ;  /* 0x000000030600780c */ /* 0x040fe20003f25270 */
[----:B------:R-:W-:Y:S01]  /*0630*/  VOTEU.ALL UP0, P0 ;  /* 0x00000000003f7886 */ /* 0x000fe20000000000 */
[----:B---3--:R-:W-:Y:S01]  /*0640*/  IMAD R2, R17, R20, R8 ;  /* 0x0000001411027224 */ /* 0x008fe200078e0208 */
[----:B------:R-:W-:Y:S02]  /*0650*/  ISETP.LT.U32.AND P0, PT, R3, 0x2, !P2 ;  /* 0x000000020300780c */ /* 0x000fe40005701070 */
[----:B------:R-:W-:Y:S01]  /*0660*/  ISETP.EQ.OR P1, PT, R6, RZ, !P1 ;  /* 0x000000ff0600720c */ /* 0x000fe20004f22670 */
[----:B--2---:R-:W-:Y:S01]  /*0670*/  IMAD.MOV R11, RZ, RZ, -R11 ;  /* 0x000000ffff0b7224 */ /* 0x004fe200078e0a0b */
[----:B------:R-:W-:-:S02]  /*0680*/  ISETP.NE.AND P4, PT, R2, R3, PT ;  /* 0x000000030200720c */ /* 0x000fc40003f85270 */
[----:B------:R-:W-:Y:S01]  /*0690*/  ISETP.EQ.AND P1, PT, R4, RZ, P1 ;  /* 0x000000ff0400720c */ /* 0x000fe20000f22270 */
[----:B-----5:R-:W-:Y:S01]  /*06a0*/  IMAD R7, R12, R11, UR8 ;  /* 0x000000080c077e24 */ /* 0x020fe2000f8e020b */
[----:B------:R-:W0:Y:S02]  /*06b0*/  FENCE.VIEW.ASYNC.S ;  /* 0x00000000000073c6 */ /* 0x000e240000000000 */
[----:B0-----:R0:W1:Y:S01]  /*06c0*/  @!UP0 SYNCS.EXCH.64 URZ, [UR6+0x50], UR4 ;  /* 0x00005004063f85b2 */ /* 0x0010620008000100 */
[----:B------:R-:W-:Y:S02]  /*06d0*/  ISETP.NE.AND P2, PT, R4, RZ, PT ;  /* 0x000000ff0400720c */ /* 0x000fe40003f45270 */
[----:B------:R-:W-:Y:S02]  /*06e0*/  SEL R2, RZ, 0x1, !P1 ;  /* 0x00000001ff027807 */ /* 0x000fe40004800000 */
[----:B------:R-:W-:Y:S02]  /*06f0*/  ISETP.EQ.OR P4, PT, R7, RZ, !P4 ;  /* 0x000000ff0700720c */ /* 0x000fe40006782670 */
[----:B------:R-:W-:-:S02]  /*0700*/  SEL R2, R2, 0x2, P5 ;  /* 0x0000000202027807 */ /* 0x000fc40002800000 */
[----:B------:R-:W-:Y:S01]  /*0710*/  PLOP3.LUT P0, PT, P0, P4, PT, 0x80, 0x0 ;  /* 0x000000000000781c */ /* 0x000fe20000709070 */
[----:B------:R0:W2:Y:S01]  /*0720*/  @!UP1 SYNCS.EXCH.64 URZ, [UR6+0x58], UR4 ;  /* 0x00005804063f95b2 */ /* 0x0000a20008000100 */
[----:B------:R-:W-:Y:S01]  /*0730*/  NOP ;  /* 0x0000000000007918 */ /* 0x000fe20000000000 */
[----:B------:R-:W-:Y:S10]  /*0740*/  @!P3 BRA `(.L_x_3) ;  /* 0x000000000008b947 */ /* 0x000ff40003800000 */
[----:B-12-4-:R-:W-:Y:S01]  /*0750*/  UCGABAR_ARV ;  /* 0x00000000000079c7 */ /* 0x016fe20008000000 */
[----:B------:R-:W-:Y:S05]  /*0760*/  BRA `(.L_x_4) ;  /* 0x0000000000047947 */ /* 0x000fea0003800000 */
.L_x_3:
[----:B-12-4-:R-:W-:Y:S01]  /*0770*/  NOP ;  /* 0x0000000000007918 */ /* 0x016fe20000000000 */
.L_x_4:
[----:B------:R-:W1:Y:S01]  /*0780*/  LDC R4, c[0x0][0x65c] ;  /* 0x00019700ff047b82 */ /* 0x000e620000000800 */
[----:B------:R-:W-:Y:S01]  /*0790*/  IMAD.MOV.U32 R5, RZ, RZ, RZ ;  /* 0x000000ffff057224 */ /* 0x000fe200078e00ff */
[----:B-1----:R-:W-:Y:S01]  /*07a0*/  ISETP.NE.AND P4, PT, R4, 0x1, PT ;  /* 0x000000010400780c */ /* 0x002fe20003f85270 */
[----:B------:R-:W-:-:S12]  /*07b0*/  IMAD.U32 R4, RZ, RZ, UR8 ;  /* 0x00000008ff047e24 */ /* 0x000fd8000f8e00ff */
[----:B------:R-:W1:Y:S01]  /*07c0*/  @P4 LDC R13, c[0x0][0x10] ;  /* 0x00000400ff0d4b82 */ /* 0x000e620000000800 */
[----:B------:R-:W-:Y:S02]  /*07d0*/  @P4 IMAD.MOV.U32 R9, RZ, RZ, RZ ;  /* 0x000000ffff094224 */ /* 0x000fe400078e00ff */
[----:B------:R-:W-:-:S05]  /*07e0*/  @P4 IMAD.MOV.U32 R15, RZ, RZ, RZ ;  /* 0x000000ffff0f4224 */ /* 0x000fca00078e00ff */
[----:B------:R-:W2:Y:S01]  /*07f0*/  @!P4 LDC R11, c[0x0][0xc] ;  /* 0x00000300ff0bcb82 */ /* 0x000ea20000000800 */
[----:B-1----:R-:W-:-:S04]  /*0800*/  @P4 IMAD.WIDE.U32 R12, R13, UR8, R8 ;  /* 0x000000080d0c4c25 */ /* 0x002fc8000f8e0008 */
[----:B--2---:R-:W-:-:S04]  /*0810*/  @!P4 IMAD.WIDE.U32 R10, R8, R11, R4 ;  /* 0x0000000b080ac225 */ /* 0x004fc800078e0004 */
[----:B------:R-:W-:Y:S02]  /*0820*/  @P4 IMAD.MOV.U32 R4, RZ, RZ, R12 ;  /* 0x000000ffff044224 */ /* 0x000fe400078e000c */
[----:B------:R-:W-:Y:S02]  /*0830*/  @P4 IMAD.IADD R5, R13, 0x1, R15 ;  /* 0x000000010d054824 */ /* 0x000fe400078e020f */
[----:B------:R-:W-:Y:S02]  /*0840*/  @!P4 IMAD.MOV.U32 R4, RZ, RZ, R10 ;  /* 0x000000ffff04c224 */ /* 0x000fe400078e000a */
[----:B------:R-:W-:Y:S01]  /*0850*/  @!P4 IMAD.MOV.U32 R5, RZ, RZ, R11 ;  /* 0x000000ffff05c224 */ /* 0x000fe200078e000b */
[----:B------:R-:W-:Y:S06]  /*0860*/  @!P3 BRA `(.L_x_5) ;  /* 0x00000000000cb947 */ /* 0x000fec0003800000 */
[----:B------:R-:W-:Y:S01]  /*0870*/  UCGABAR_WAIT ;  /* 0x0000000000007dc7 */ /* 0x000fe20008000000 */
[----:B------:R-:W-:Y:S01]  /*0880*/  CCTL.IVALL ;  /* 0x00000000ff00798f */ /* 0x000fe20002000000 */
[----:B------:R-:W-:Y:S05]  /*0890*/  BRA `(.L_x_6) ;  /* 0x0000000000047947 */ /* 0x000fea0003800000 */
.L_x_5:
[----:B------:R-:W-:Y:S06]  /*08a0*/  BAR.SYNC.DEFER_BLOCKING 0x0 ;  /* 0x0000000000007b1d */ /* 0x000fec0000010000 */
.L_x_6:
[----:B------:R-:W-:Y:S05]  /*08b0*/  @!P2 BRA `(.L_x_7) ;  /* 0x0000004c0034a947 */ /* 0x000fea0003800000 */
[----:B------:R-:W-:-:S13]  /*08c0*/  ISETP.GT.U32.AND P1, PT, R14, 0x1, PT ;  /* 0x000000010e00780c */ /* 0x000fda0003f24070 */
[----:B0-----:R-:W-:Y:S05]  /*08d0*/  @P1 EXIT ;  /* 0x000000000000194d */ /* 0x001fea0003800000 */
[----:B------:R-:W-:Y:S01]  /*08e0*/  ULDC.64 UR4, c[0x0][0x650] ;  /* 0x0001940000047ab9 */ /* 0x000fe20000000a00 */
[----:B------:R-:W-:Y:S01]  /*08f0*/  PRMT R12, RZ, 0x7610, R12 ;  /* 0x00007610ff0c7816 */ /* 0x000fe2000000000c */
[----:B------:R-:W-:Y:S01]  /*0900*/  IMAD.MOV.U32 R13, RZ, RZ, -0x1 ;  /* 0xffffffffff0d7424 */ /* 0x000fe200078e00ff */
[----:B------:R-:W-:Y:S01]  /*0910*/  ISETP.GE.U32.AND P1, PT, R4, UR4, PT ;  /* 0x0000000404007c0c */ /* 0x000fe2000bf26070 */
[----:B------:R-:W-:Y:S02]  /*0920*/  IMAD.MOV.U32 R70, RZ, RZ, -0x1 ;  /* 0xffffffffff467424 */ /* 0x000fe400078e00ff */
[----:B------:R-:W-:Y:S01]  /*0930*/  IMAD.MOV.U32 R71, RZ, RZ, -0x1 ;  /* 0xffffffffff477424 */ /* 0x000fe200078e00ff */
[----:B------:R-:W-:-:S13]  /*0940*/  ISETP.GE.U32.AND.EX P1, PT, R5, UR5, PT, P1 ;  /* 0x0000000505007c0c */ /* 0x000fda000bf26110 */
[----:B------:R-:W-:Y:S05]  /*0950*/  @P1 BRA `(.L_x_8) ;  /* 0x0000000400241947 */ /* 0x000fea0003800000 */
[----:B------:R-:W0:Y:S01]  /*0960*/  LDC.64 R22, c[0x0][0x628] ;  /* 0x00018a00ff167b82 */ /* 0x000e220000000a00 */
[----:B------:R-:W-:Y:S02]  /*0970*/  IMAD.MOV.U32 R10, RZ, RZ, R4 ;  /* 0x000000ffff0a7224 */ /* 0x000fe400078e0004 */
[----:B------:R-:W-:-:S05]  /*0980*/  IMAD.MOV.U32 R11, RZ, RZ, R5 ;  /* 0x000000ffff0b7224 */ /* 0x000fca00078e0005 */
[----:B------:R-:W1:Y:S08]  /*0990*/  LDC R6, c[0x0][0x630] ;  /* 0x00018c00ff067b82 */ /* 0x000e700000000800 */
[----:B------:R-:W2:Y:S01]  /*09a0*/  LDC.64 R24, c[0x0][0x620] ;  /* 0x00018800ff187b82 */ /* 0x000ea20000000a00 */
[----:B0-----:R-:W-:-:S04]  /*09b0*/  ISETP.NE.U32.AND P1, PT, R22, RZ, PT ;  /* 0x000000ff1600720c */ /* 0x001fc80003f25070 */
[----:B------:R-:W-:-:S13]  /*09c0*/  ISETP.NE.AND.EX P1, PT, R23, RZ, PT, P1 ;  /* 0x000000ff1700720c */ /* 0x000fda0003f25310 */
[----:B-12---:R-:W-:Y:S05]  /*09d0*/  @!P1 BRA `(.L_x_9) ;  /* 0x0000000000289947 */ /* 0x006fea0003800000 */
[----:B------:R-:W0:Y:S02]  /*09e0*/  LDC R15, c[0x0][0x634] ;  /* 0x00018d00ff0f7b82 */ /* 0x000e240000000800 */
[----:B0-----:R-:W-:-:S05]  /*09f0*/  IADD3 R15, P1, R4, R15, RZ ;  /* 0x0000000f040f7210 */ /* 0x001fca0007f3e0ff */
[----:B------:R-:W-:-:S04]  /*0a00*/  IMAD.X R19, RZ, RZ, R5, P1 ;  /* 0x000000ffff137224 */ /* 0x000fc800008e0605 */
[----:B------:R-:W-:-:S04]  /*0a10*/  IMAD.WIDE.U32 R10, R19, R22, RZ ;  /* 0x00000016130a7225 */ /* 0x000fc800078e00ff */
[----:B------:R-:W-:-:S04]  /*0a20*/  IMAD.WIDE.U32 R12, P1, R15, R23, R10 ;  /* 0x000000170f0c7225 */ /* 0x000fc8000782000a */
[----:B------:R-:W-:-:S04]  /*0a30*/  IMAD.WIDE.U32 R10, R15, R22, RZ ;  /* 0x000000160f0a7225 */ /* 0x000fc800078e00ff */
[----:B------:R-:W-:Y:S01]  /*0a40*/  IMAD.X R15, RZ, RZ, RZ, P1 ;  /* 0x000000ffff0f7224 */ /* 0x000fe200008e06ff */
[----:B------:R-:W-:Y:S01]  /*0a50*/  IADD3 RZ, P1, R11, R12, RZ ;  /* 0x0000000c0bff7210 */ /* 0x000fe20007f3e0ff */
[----:B------:R-:W-:-:S04]  /*0a60*/  IMAD.MOV.U32 R14, RZ, RZ, R13 ;  /* 0x000000ffff0e7224 */ /* 0x000fc800078e000d */
[----:B------:R-:W-:-:S08]  /*0a70*/  IMAD.WIDE.U32.X R10, R19, R23, R14, P1 ;  /* 0x00000017130a7225 */ /* 0x000fd000008e040e */
.L_x_9:
[----:B------:R-:W0:Y:S01]  /*0a80*/  LDC.64 R22, c[0x0][0x640] ;  /* 0x00019000ff167b82 */ /* 0x000e220000000a00 */
[--C-:B------:R-:W-:Y:S01]  /*0a90*/  SHF.R.U64 R71, R10, R6, R11.reuse ;  /* 0x000000060a477219 */ /* 0x100fe2000000120b */
[----:B------:R-:W-:Y:S01]  /*0aa0*/  IMAD R26, R17, R20, R8 ;  /* 0x00000014111a7224 */ /* 0x000fe200078e0208 */
[----:B------:R-:W-:Y:S01]  /*0ab0*/  SHF.R.U32.HI R6, RZ, R6, R11 ;  /* 0x00000006ff067219 */ /* 0x000fe2000001160b */
[----:B------:R-:W-:Y:S01]  /*0ac0*/  IMAD.MOV.U32 R17, RZ, RZ, 0x1 ;  /* 0x00000001ff117424 */ /* 0x000fe200078e00ff */
[----:B------:R-:W-:-:S03]  /*0ad0*/  IADD3 R9, P1, RZ, -R71, RZ ;  /* 0x80000047ff097210 */ /* 0x000fc60007f3e0ff */
[----:B------:R-:W1:Y:S02]  /*0ae0*/  LDC R12, c[0x0][0x618] ;  /* 0x00018600ff0c7b82 */ /* 0x000e640000000800 */
[----:B------:R-:W-:-:S04]  /*0af0*/  IMAD.X R11, RZ, RZ, ~R6, P1 ;  /* 0x000000ffff0b7224 */ /* 0x000fc800008e0e06 */
[-C--:B------:R-:W-:Y:S02]  /*0b00*/  IMAD R6, R11, R24.reuse, RZ ;  /* 0x000000180b067224 */ /* 0x080fe400078e02ff */
[----:B------:R-:W2:Y:S01]  /*0b10*/  LDC R13, c[0x0][0x608] ;  /* 0x00018200ff0d7b82 */ /* 0x000ea20000000800 */
[----:B------:R-:W-:-:S04]  /*0b20*/  IMAD.WIDE.U32 R10, R9, R24, R4 ;  /* 0x00000018090a7225 */ /* 0x000fc800078e0004 */
[----:B------:R-:W-:-:S03]  /*0b30*/  IMAD R9, R9, R25, R6 ;  /* 0x0000001909097224 */ /* 0x000fc600078e0206 */
[----:B------:R-:W3:Y:S01]  /*0b40*/  LDC R16, c[0x0][0x658] ;  /* 0x00019600ff107b82 */ /* 0x000ee20000000800 */
[----:B0-----:R-:W-:Y:S01]  /*0b50*/  ISETP.NE.U32.AND P1, PT, R22, RZ, PT ;  /* 0x000000ff1600720c */ /* 0x001fe20003f25070 */
[----:B------:R-:W-:Y:S02]  /*0b60*/  IMAD.IADD R9, R11, 0x1, R9 ;  /* 0x000000010b097824 */ /* 0x000fe400078e0209 */
[----:B------:R-:W-:Y:S01]  /*0b70*/  IMAD.MOV.U32 R11, RZ, RZ, -0x1 ;  /* 0xffffffffff0b7424 */ /* 0x000fe200078e00ff */
[----:B------:R-:W-:-:S03]  /*0b80*/  ISETP.NE.AND.EX P1, PT, R23, RZ, PT, P1 ;  /* 0x000000ff1700720c */ /* 0x000fc60003f25310 */
[----:B------:R-:W0:Y:S01]  /*0b90*/  LDC R21, c[0x0][0x600] ;  /* 0x00018000ff157b82 */ /* 0x000e220000000800 */
[-CC-:B-1----:R-:W-:Y:S02]  /*0ba0*/  SHF.R.U64 R19, R10, R12.reuse, R9.reuse ;  /* 0x0000000c0a137219 */ /* 0x182fe40000001209 */
[----:B------:R-:W-:-:S05]  /*0bb0*/  SHF.R.U32.HI R6, RZ, R12, R9 ;  /* 0x0000000cff067219 */ /* 0x000fca0000011609 */
[----:B------:R-:W1:Y:S01]  /*0bc0*/  LDC R18, c[0x0][0x648] ;  /* 0x00019200ff127b82 */ /* 0x000e620000000800 */
[-CC-:B--2---:R-:W-:Y:S02]  /*0bd0*/  SHF.R.U64 R27, R19, R13.reuse, R6.reuse ;  /* 0x0000000d131b7219 */ /* 0x184fe40000001206 */
[----:B------:R-:W-:-:S05]  /*0be0*/  SHF.R.U32.HI R9, RZ, R13, R6 ;  /* 0x0000000dff097219 */ /* 0x000fca0000011606 */
[----:B------:R-:W2:Y:S01]  /*0bf0*/  LDC R24, c[0x0][0x638] ;  /* 0x00018e00ff187b82 */ /* 0x000ea20000000800 */
[-CC-:B---3--:R-:W-:Y:S02]  /*0c00*/  SHF.R.U64 R20, R27, R16.reuse, R9.reuse ;  /* 0x000000101b147219 */ /* 0x188fe40000001209 */
[-C--:B------:R-:W-:Y:S02]  /*0c10*/  SHF.L.U32 R6, R11, R16.reuse, RZ ;  /* 0x000000100b067219 */ /* 0x080fe400000006ff */
[----:B------:R-:W-:Y:S01]  /*0c20*/  SHF.R.U32.HI R9, RZ, R16, R9 ;  /* 0x00000010ff097219 */ /* 0x000fe20000011609 */
[----:B------:R-:W-:Y:S01]  /*0c30*/  IMAD.MOV.U32 R8, RZ, RZ, R20 ;  /* 0x000000ffff087224 */ /* 0x000fe200078e0014 */
[----:B------:R-:W-:Y:S01]  /*0c40*/  LOP3.LUT R14, RZ, R6, RZ, 0x33, !PT ;  /* 0x00000006ff0e7212 */ /* 0x000fe200078e33ff */
[----:B------:R-:W3:Y:S01]  /*0c50*/  LDC R25, c[0x0][0x610] ;  /* 0x00018400ff197b82 */ /* 0x000ee20000000800 */
[----:B------:R-:W-:Y:S05]  /*0c60*/  @!P1 BRA `(.L_x_10) ;  /* 0x0000000000289947 */ /* 0x000fea0003800000 */
[----:B------:R-:W4:Y:S02]  /*0c70*/  LDC R13, c[0x0][0x64c] ;  /* 0x00019300ff0d7b82 */ /* 0x000f240000000800 */
[----:B----4-:R-:W-:-:S05]  /*0c80*/  IADD3 R13, P1, R20, R13, RZ ;  /* 0x0000000d140d7210 */ /* 0x010fca0007f3e0ff */
        /* <DEDUP_REMOVED lines=8> */
.L_x_10:
[----:B-1----:R-:W-:Y:S01]  /*0d10*/  SHF.R.U64 R8, R8, R18, R9 ;  /* 0x0000001208087219 */ /* 0x002fe20000001209 */
[----:B0-----:R-:W-:Y:S01]  /*0d20*/  VIADD R10, R21, 0xffffffff ;  /* 0xffffffff150a7836 */ /* 0x001fe20000000000 */
[----:B------:R-:W-:Y:S01]  /*0d30*/  SHF.L.U32 R6, R17, R16, RZ ;  /* 0x0000001011067219 */ /* 0x000fe200000006ff */
[----:B------:R-:W-:Y:S01]  /*0d40*/  IMAD.MOV.U32 R12, RZ, RZ, 0x1 ;  /* 0x00000001ff0c7424 */ /* 0x000fe200078e00ff */
[----:B------:R-:W-:Y:S01]  /*0d50*/  LOP3.LUT R9, R27, R14, RZ, 0xc0, !PT ;  /* 0x0000000e1b097212 */ /* 0x000fe200078ec0ff */
[----:B------:R-:W-:Y:S01]  /*0d60*/  IMAD.MOV R11, RZ, RZ, -R8 ;  /* 0x000000ffff0b7224 */ /* 0x000fe200078e0a08 */
[----:B------:R-:W-:Y:S02]  /*0d70*/  SEL R7, R7, R26, !P4 ;  /* 0x0000001a07077207 */ /* 0x000fe40006000000 */
[----:B------:R-:W-:Y:S01]  /*0d80*/  LOP3.LUT R10, R19, R10, RZ, 0xc0, !PT ;  /* 0x0000000a130a7212 */ /* 0x000fe200078ec0ff */
[----:B------:R-:W-:Y:S02]  /*0d90*/  IMAD R8, R6, R8, R9 ;  /* 0x0000000806087224 */ /* 0x000fe400078e0209 */
[----:B--2---:R-:W-:-:S02]  /*0da0*/  IMAD R6, R11, R24, R20 ;  /* 0x000000180b067224 */ /* 0x004fc400078e0214 */
[----:B---3--:R-:W-:Y:S02]  /*0db0*/  IMAD R7, R8, R25, R7 ;  /* 0x0000001908077224 */ /* 0x008fe400078e0207 */
[----:B------:R-:W-:-:S05]  /*0dc0*/  IMAD R6, R6, R21, R10 ;  /* 0x0000001506067224 */ /* 0x000fca00078e020a */
[----:B------:R-:W-:Y:S02]  /*0dd0*/  SEL R70, R6, R7, !P4 ;  /* 0x0000000706467207 */ /* 0x000fe40006000000 */
[----:B------:R-:W-:-:S07]  /*0de0*/  SEL R13, R7, R6, !P4 ;  /* 0x00000006070d7207 */ /* 0x000fce0006000000 */
.L_x_8:
[----:B------:R-:W-:-:S08]  /*0df0*/  NOP ;  /* 0x0000000000007918 */ /* 0x000fd00000000000 */
[----:B------:R-:W0:Y:S02]  /*0e00*/  USETMAXREG.TRY_ALLOC.CTAPOOL UP0, 0xe8 ;  /* 0x000000e8000079c8 */ /* 0x000e240008000600 */
[----:B0-----:R-:W-:-:S13]  /*0e10*/  PLOP3.LUT P1, PT, PT, PT, UP0, 0x80, 0x0 ;  /* 0x000000000000781c */ /* 0x001fda0003f2f008 */
[----:B------:R-:W-:Y:S05]  /*0e20*/  @!P1 BRA `(.L_x_8) ;  /* 0xfffffffc00f09947 */ /* 0x000fea000383ffff */
[----:B------:R-:W-:Y:S01]  /*0e30*/  ULDC.64 UR4, c[0x0][0x598] ;  /* 0x0001660000047ab9 */ /* 0x000fe20000000a00 */
[----:B------:R-:W-:Y:S01]  /*0e40*/  ULDC.64 UR16, c[0x0][0x208] ;  /* 0x0000820000107ab9 */ /* 0x000fe20000000a00 */
[----:B------:R-:W-:-:S04]  /*0e50*/  ISETP.NE.U32.AND P1, PT, RZ, UR4, PT ;  /* 0x00000004ff007c0c */ /* 0x000fc8000bf25070 */
[----:B------:R-:W-:-:S13]  /*0e60*/  ISETP.NE.AND.EX P1, PT, RZ, UR5, PT, P1 ;  /* 0x00000005ff007c0c */ /* 0x000fda000bf25310 */
[----:B------:R-:W-:Y:S05]  /*0e70*/  @!P1 BRA `(.L_x_11) ;  /* 0x00000000001c9947 */ /* 0x000fea0003800000 */
[----:B------:R-:W0:Y:S02]  /*0e80*/  LDC.64 R6, c[0x0][0x598] ;  /* 0x00016600ff067b82 */ /* 0x000e240000000a00 */
[----:B0-----:R-:W2:Y:S02]  /*0e90*/  LDG.E.64 R6, desc[UR16][R6.64] ;  /* 0x0000001006067981 */ /* 0x001ea4000c1e1b00 */
[----:B--2---:R-:W-:-:S04]  /*0ea0*/  ISETP.NE.U32.AND P1, PT, R6, RZ, PT ;  /* 0x000000ff0600720c */ /* 0x004fc80003f25070 */
[----:B------:R-:W-:-:S13]  /*0eb0*/  ISETP.NE.AND.EX P1, PT, R7, RZ, PT, P1 ;  /* 0x000000ff0700720c */ /* 0x000fda0003f25310 */
[----:B------:R-:W-:Y:S05]  /*0ec0*/  @!P1 BRA `(.L_x_11) ;  /* 0x0000000000089947 */ /* 0x000fea0003800000 */
[----:B------:R0:W5:Y:S01]  /*0ed0*/  LD.E R10, desc[UR16][R6.64] ;  /* 0x00000010060a7980 */ /* 0x000162000c101900 */
[----:B------:R-:W-:Y:S05]  /*0ee0*/  BRA `(.L_x_12) ;  /* 0x0000000000207947 */ /* 0x000fea0003800000 */
.L_x_11:
[----:B------:R-:W-:Y:S02]  /*0ef0*/  ULDC.64 UR4, c[0x0][0x588] ;  /* 0x0001620000047ab9 */ /* 0x000fe40000000a00 */
[----:B------:R-:W-:-:S04]  /*0f00*/  ISETP.NE.U32.AND P1, PT, RZ, UR4, PT ;  /* 0x00000004ff007c0c */ /* 0x000fc8000bf25070 */
[----:B------:R-:W-:-:S13]  /*0f10*/  ISETP.NE.AND.EX P1, PT, RZ, UR5, PT, P1 ;  /* 0x00000005ff007c0c */ /* 0x000fda000bf25310 */
[----:B------:R-:W-:Y:S05]  /*0f20*/  @!P1 BRA `(.L_x_13) ;  /* 0x00000000000c9947 */ /* 0x000fea0003800000 */
[----:B------:R-:W0:Y:S02]  /*0f30*/  LDC.64 R10, c[0x0][0x588] ;  /* 0x00016200ff0a7b82 */ /* 0x000e240000000a00 */
[----:B0-----:R1:W5:Y:S01]  /*0f40*/  LDG.E R10, desc[UR16][R10.64] ;  /* 0x000000100a0a7981 */ /* 0x001362000c1e1900 */
[----:B------:R-:W-:Y:S05]  /*0f50*/  BRA `(.L_x_12) ;  /* 0x0000000000047947 */ /* 0x000fea0003800000 */
.L_x_13:
[----:B------:R-:W2:Y:S02]  /*0f60*/  LDC R10, c[0x0][0x580] ;  /* 0x00016000ff0a7b82 */ /* 0x000ea40000000800 */
.L_x_12:
[----:B------:R-:W-:Y:S02]  /*0f70*/  ULDC.64 UR4, c[0x0][0x5a0] ;  /* 0x0001680000047ab9 */ /* 0x000fe40000000a00 */
[----:B------:R-:W-:-:S04]  /*0f80*/  ISETP.NE.U32.AND P1, PT, RZ, UR4, PT ;  /* 0x00000004ff007c0c */ /* 0x000fc8000bf25070 */
[----:B------:R-:W-:-:S13]  /*0f90*/  ISETP.NE.AND.EX P1, PT, RZ, UR5, PT, P1 ;  /* 0x00000005ff007c0c */ /* 0x000fda000bf25310 */
[----:B------:R-:W-:Y:S05]  /*0fa0*/  @!P1 BRA `(.L_x_14) ;  /* 0x00000000001c9947 */ /* 0x000fea0003800000 */
[----:B0-----:R-:W0:Y:S02]  /*0fb0*/  LDC.64 R6, c[0x0][0x5a0] ;  /* 0x00016800ff067b82 */ /* 0x001e240000000a00 */
[----:B0-----:R-:W3:Y:S02]  /*0fc0*/  LDG.E.64 R6, desc[UR16][R6.64] ;  /* 0x0000001006067981 */ /* 0x001ee4000c1e1b00 */
[----:B---3--:R-:W-:-:S04]  /*0fd0*/  ISETP.NE.U32.AND P1, PT, R6, RZ, PT ;  /* 0x000000ff0600720c */ /* 0x008fc80003f25070 */
[----:B------:R-:W-:-:S13]  /*0fe0*/  ISETP.NE.AND.EX P1, PT, R7, RZ, PT, P1 ;  /* 0x000000ff0700720c */ /* 0x000fda0003f25310 */
[----:B------:R-:W-:Y:S05]  /*0ff0*/  @!P1 BRA `(.L_x_14) ;  /* 0x0000000000089947 */ /* 0x000fea0003800000 */
[----:B-1----:R0:W5:Y:S01]  /*1000*/  LD.E R11, desc[UR16][R6.64] ;  /* 0x00000010060b7980 */ /* 0x002162000c101900 */
[----:B------:R-:W-:Y:S05]  /*1010*/  BRA `(.L_x_15) ;  /* 0x0000000000207947 */ /* 0x000fea0003800000 */
.L_x_14:
[----:B------:R-:W-:Y:S02]  /*1020*/  ULDC.64 UR4, c[0x0][0x590] ;  /* 0x0001640000047ab9 */ /* 0x000fe40000000a00 */
[----:B------:R-:W-:-:S04]  /*1030*/  ISETP.NE.U32.AND P1, PT, RZ, UR4, PT ;  /* 0x00000004ff007c0c */ /* 0x000fc8000bf25070 */
[----:B------:R-:W-:-:S13]  /*1040*/  ISETP.NE.AND.EX P1, PT, RZ, UR5, PT, P1 ;  /* 0x00000005ff007c0c */ /* 0x000fda000bf25310 */
[----:B------:R-:W-:Y:S05]  /*1050*/  @!P1 BRA `(.L_x_16) ;  /* 0x00000000000c9947 */ /* 0x000fea0003800000 */
[----:B0-----:R-:W1:Y:S02]  /*1060*/  LDC.64 R6, c[0x0][0x590] ;  /* 0x00016400ff067b82 */ /* 0x001e640000000a00 */
[----:B-1----:R1:W5:Y:S01]  /*1070*/  LDG.E R11, desc[UR16][R6.64] ;  /* 0x00000010060b7981 */ /* 0x002362000c1e1900 */
[----:B------:R-:W-:Y:S05]  /*1080*/  BRA `(.L_x_15) ;  /* 0x0000000000047947 */ /* 0x000fea0003800000 */
.L_x_16:
[----:B-1----:R-:W3:Y:S02]  /*1090*/  LDC R11, c[0x0][0x584] ;  /* 0x00016100ff0b7b82 */ /* 0x002ee40000000800 */
.L_x_15:
[----:B------:R-:W-:-:S13]  /*10a0*/  LOP3.LUT P1, RZ, R12, 0xff, RZ, 0xc0, !PT ;  /* 0x000000ff0cff7812 */ /* 0x000fda000782c0ff */
[----:B------:R-:W-:Y:S05]  /*10b0*/  @!P1 EXIT ;  /* 0x000000000000994d */ /* 0x000fea0003800000 */
[----:B------:R-:W-:Y:S01]  /*10c0*/  ULDC UR4, c[0x0][0x28c] ;  /* 0x0000a30000047ab9 */ /* 0x000fe20000000800 */
[----:B------:R-:W-:Y:S01]  /*10d0*/  LOP3.LUT R80, R2, 0x1, RZ, 0xfc, !PT ;  /* 0x0000000102507812 */ /* 0x000fe200078efcff */
[----:B------:R-:W-:-:S04]  /*10e0*/  UIADD3 UR4, UR4, 0x7f, URZ ;  /* 0x0000007f04047890 */ /* 0x000fc8000fffe03f */
[----:B------:R-:W-:-:S04]  /*10f0*/  USHF.R.S32.HI UR5, URZ, 0x1f, UR4 ;  /* 0x0000001f3f057899 */ /* 0x000fc80008011404 */
[----:B------:R-:W-:-:S03]  /*1100*/  ULEA.HI UR5, UR5, UR4, URZ, 0x7 ;  /* 0x0000000405057291 */ /* 0x000fc6000f8f383f */
[----:B------:R-:W-:Y:S01]  /*1110*/  UMOV UR4, URZ ;  /* 0x0000003f00047c82 */ /* 0x000fe20008000000 */
[----:B------:R-:W-:-:S03]  /*1120*/  USHF.R.S32.HI UR9, URZ, 0x7, UR5 ;  /* 0x000000073f097899 */ /* 0x000fc60008011405 */
[----:B------:R-:W-:-:S09]  /*1130*/  UMOV UR5, URZ ;  /* 0x0000003f00057c82 */ /* 0x000fd20008000000 */
.L_x_105:
[----:B01----:R-:W-:Y:S01]  /*1140*/  LOP3.LUT R6, R0, 0x80, RZ, 0xc0, !PT ;  /* 0x0000008000067812 */ /* 0x003fe200078ec0ff */
[----:B------:R-:W0:Y:S01]  /*1150*/  S2UR UR13, SR_CgaCtaId ;  /* 0x00000000000d79c3 */ /* 0x000e220000008800 */
[----:B------:R-:W-:Y:S01]  /*1160*/  UMOV UR12, 0x400 ;  /* 0x00000400000c7882 */ /* 0x000fe20000000000 */
[----:B------:R-:W-:Y:S01]  /*1170*/  UMOV UR6, URZ ;  /* 0x0000003f00067c82 */ /* 0x000fe20008000000 */
[----:B------:R-:W-:Y:S01]  /*1180*/  SHF.R.U32.HI R6, RZ, 0x7, R6 ;  /* 0x00000007ff067819 */ /* 0x000fe20000011606 */
[----:B------:R-:W-:Y:S01]  /*1190*/  UMOV UR7, URZ ;  /* 0x0000003f00077c82 */ /* 0x000fe20008000000 */
[----:B------:R-:W-:Y:S01]  /*11a0*/  UMOV UR18, UR5 ;  /* 0x0000000500127c82 */ /* 0x000fe20008000000 */
[----:B------:R-:W-:Y:S02]  /*11b0*/  CS2R R14, SRZ ;  /* 0x00000000000e7805 */ /* 0x000fe4000001ff00 */
[----:B------:R-:W-:Y:S01]  /*11c0*/  CS2R R16, SRZ ;  /* 0x0000000000107805 */ /* 0x000fe2000001ff00 */
[----:B------:R-:W1:Y:S01]  /*11d0*/  LDC R7, c[0x0][0x28c] ;  /* 0x0000a300ff077b82 */ /* 0x000e620000000800 */
[----:B----4-:R-:W4:Y:S01]  /*11e0*/  SHFL.IDX PT, R6, R6, RZ, 0x1f ;  /* 0x00001fff06067589 */ /* 0x010f2200000e0000 */
[----:B------:R-:W-:-:S02]  /*11f0*/  CS2R R18, SRZ ;  /* 0x0000000000127805 */ /* 0x000fc4000001ff00 */
[----:B------:R-:W-:Y:S02]  /*1200*/  CS2R R20, SRZ ;  /* 0x0000000000147805 */ /* 0x000fe4000001ff00 */
[----:B------:R-:W-:Y:S02]  /*1210*/  CS2R R22, SRZ ;  /* 0x0000000000167805 */ /* 0x000fe4000001ff00 */
[----:B------:R-:W-:Y:S02]  /*1220*/  CS2R R56, SRZ ;  /* 0x0000000000387805 */ /* 0x000fe4000001ff00 */
[----:B------:R-:W-:Y:S02]  /*1230*/  CS2R R58, SRZ ;  /* 0x00000000003a7805 */ /* 0x000fe4000001ff00 */
[----:B------:R-:W-:Y:S02]  /*1240*/  CS2R R60, SRZ ;  /* 0x00000000003c7805 */ /* 0x000fe4000001ff00 */
[----:B------:R-:W-:-:S02]  /*1250*/  CS2R R62, SRZ ;  /* 0x00000000003e7805 */ /* 0x000fc4000001ff00 */
[----:B------:R-:W-:Y:S02]  /*1260*/  CS2R R64, SRZ ;  /* 0x0000000000407805 */ /* 0x000fe4000001ff00 */
[----:B------:R-:W-:Y:S02]  /*1270*/  CS2R R66, SRZ ;  /* 0x0000000000427805 */ /* 0x000fe4000001ff00 */
[----:B------:R-:W-:Y:S02]  /*1280*/  CS2R R68, SRZ ;  /* 0x0000000000447805 */ /* 0x000fe4000001ff00 */
[----:B------:R-:W-:Y:S02]  /*1290*/  CS2R R72, SRZ ;  /* 0x0000000000487805 */ /* 0x000fe4000001ff00 */
[----:B------:R-:W-:Y:S02]  /*12a0*/  CS2R R74, SRZ ;  /* 0x00000000004a7805 */ /* 0x000fe4000001ff00 */
[----:B------:R-:W-:-:S02]  /*12b0*/  CS2R R76, SRZ ;  /* 0x00000000004c7805 */ /* 0x000fc4000001ff00 */
[----:B------:R-:W-:Y:S01]  /*12c0*/  CS2R R78, SRZ ;  /* 0x00000000004e7805 */ /* 0x000fe2000001ff00 */
[----:B------:R-:W-:Y:S01]  /*12d0*/  IMAD.U32 R12, RZ, RZ, UR4 ;  /* 0x00000004ff0c7e24 */ /* 0x000fe2000f8e00ff */
[----:B--2---:R-:W-:Y:S02]  /*12e0*/  CS2R R24, SRZ ;  /* 0x0000000000187805 */ /* 0x004fe4000001ff00 */
[----:B------:R-:W-:Y:S02]  /*12f0*/  CS2R R26, SRZ ;  /* 0x00000000001a7805 */ /* 0x000fe4000001ff00 */
[----:B------:R-:W-:Y:S02]  /*1300*/  CS2R R28, SRZ ;  /* 0x00000000001c7805 */ /* 0x000fe4000001ff00 */
[----:B------:R-:W-:Y:S02]  /*1310*/  CS2R R30, SRZ ;  /* 0x00000000001e7805 */ /* 0x000fe4000001ff00 */
[----:B------:R-:W-:-:S02]  /*1320*/  CS2R R32, SRZ ;  /* 0x0000000000207805 */ /* 0x000fc4000001ff00 */
[----:B------:R-:W-:Y:S02]  /*1330*/  CS2R R34, SRZ ;  /* 0x0000000000227805 */ /* 0x000fe4000001ff00 */
[----:B------:R-:W-:Y:S02]  /*1340*/  CS2R R36, SRZ ;  /* 0x0000000000247805 */ /* 0x000fe4000001ff00 */
[----:B-1----:R-:W-:Y:S02]  /*1350*/  ISETP.GE.AND P1, PT, R7, 0x1, PT ;  /* 0x000000010700780c */ /* 0x002fe40003f26270 */
[----:B------:R-:W-:Y:S02]  /*1360*/  CS2R R38, SRZ ;  /* 0x0000000000267805 */ /* 0x000fe4000001ff00 */
[----:B----4-:R-:W-:Y:S02]  /*1370*/  R2UR UR8, R6 ;  /* 0x00000000060872ca */ /* 0x010fe400000e0000 */
        /* <DEDUP_REMOVED lines=8> */
[----:B------:R-:W-:-:S04]  /*1400*/  ULEA.HI UR10, UR8, UR8, URZ, 0x1 ;  /* 0x00000008080a7291 */ /* 0x000fc8000f8f083f */
[----:B------:R-:W-:Y:S02]  /*1410*/  ULOP3.LUT UR11, UR10, 0x7fffe, URZ, 0xc0, !UPT ;  /* 0x0007fffe0a0b7892 */ /* 0x000fe4000f8ec03f */
[----:B0-----:R-:W-:Y:S02]  /*1420*/  ULEA UR10, UR13, UR12, 0x18 ;  /* 0x0000000c0d0a7291 */ /* 0x001fe4000f8ec03f */
[----:B------:R-:W-:-:S03]  /*1430*/  UIADD3 UR11, UR8, -UR11, URZ ;  /* 0x8000000b080b7290 */ /* 0x000fc6000fffe03f */
[----:B------:R-:W-:Y:S01]  /*1440*/  UMOV UR8, URZ ;  /* 0x0000003f00087c82 */ /* 0x000fe20008000000 */
[----:B------:R-:W-:-:S04]  /*1450*/  ULEA UR11, UR11, UR10, 0xd ;  /* 0x0000000a0b0b7291 */ /* 0x000fc8000f8e683f */
[----:B------:R-:W-:-:S04]  /*1460*/  UIADD3 UR11, UR11, 0x100, URZ ;  /* 0x000001000b0b7890 */ /* 0x000fc8000fffe03f */
[----:B------:R-:W-:-:S04]  /*1470*/  USHF.R.U32.HI UR11, URZ, 0x4, UR11 ;  /* 0x000000043f0b7899 */ /* 0x000fc8000801160b */
[----:B------:R-:W-:Y:S01]  /*1480*/  ULOP3.LUT UR11, UR11, 0x3fff, URZ, 0xc0, !UPT ;  /* 0x00003fff0b0b7892 */ /* 0x000fe2000f8ec03f */
[----:B------:R-:W-:Y:S11]  /*1490*/  @!P1 BRA `(.L_x_17) ;  /* 0x00000004009c9947 */ /* 0x000ff60003800000 */
[----:B------:R-:W-:-:S13]  /*14a0*/  ISETP.NE.AND P2, PT, R80, 0x3, PT ;  /* 0x000000035000780c */ /* 0x000fda0003f45270 */
[----:B------:R-:W-:Y:S05]  /*14b0*/  @!P2 BRA `(.L_x_18) ;  /* 0x000000000004a947 */ /* 0x000fea0003800000 */
[----:B------:R-:W-:Y:S01]  /*14c0*/  BPT.TRAP 0x1 ;  /* 0x000000040000795c */ /* 0x000fe20000300000 */
.L_x_18:
[----:B------:R-:W-:Y:S01]  /*14d0*/  ULEA UR6, UR5, UR10, 0x3 ;  /* 0x0000000a05067291 */ /* 0x000fe2000f8e183f */
[----:B------:R-:W-:-:S05]  /*14e0*/  IMAD.U32 R6, RZ, RZ, UR4 ;  /* 0x00000004ff067e24 */ /* 0x000fca000f8e00ff */
[----:B------:R-:W-:-:S04]  /*14f0*/  SHF.L.U32 R6, R6, 0x1f, RZ ;  /* 0x0000001f06067819 */ /* 0x000fc800000006ff */
[----:B------:R0:W1:Y:S01]  /*1500*/  SYNCS.PHASECHK.TRANS64.TRYWAIT P1, [UR6], R6 ;  /* 0x00000006ff0075a7 */ /* 0x0000620008020146 */
[----:B------:R-:W-:Y:S05]  /*1510*/  @!P2 BRA `(.L_x_19) ;  /* 0x000000000004a947 */ /* 0x000fea0003800000 */
[----:B------:R-:W-:Y:S01]  /*1520*/  BPT.TRAP 0x1 ;  /* 0x000000040000795c */ /* 0x000fe20000300000 */
.L_x_19:
[----:B-1----:R-:W-:Y:S05]  /*1530*/  @P1 BRA `(.L_x_20) ;  /* 0x0000000000081947 */ /* 0x002fea0003800000 */
[----:B------:R-:W1:Y:S02]  /*1540*/  SYNCS.PHASECHK.TRANS64.TRYWAIT P1, [UR6], R6 ;  /* 0x00000006ff0075a7 */ /* 0x000e640008020146 */
[----:B-1----:R-:W-:Y:S05]  /*1550*/  @!P1 BRA `(.L_x_21) ;  /* 0x0000005400689947 */ /* 0x002fea0003800000 */
.L_x_20:
[----:B------:R-:W-:Y:S01]  /*1560*/  UIADD3 UR6, UR10, 0x10100, URZ ;  /* 0x000101000a067890 */ /* 0x000fe2000fffe03f */
[----:B------:R-:W-:Y:S01]  /*1570*/  WARPGROUP.ARRIVE ;  /* 0x00000000000079c5 */ /* 0x000fe20000000000 */
[----:B------:R-:W-:Y:S01]  /*1580*/  ULOP3.LUT UR8, UR11, 0x10000, URZ, 0xfc, !UPT ;  /* 0x000100000b087892 */ /* 0x000fe2000f8efc3f */
[----:B------:R-:W-:Y:S01]  /*1590*/  CS2R R14, SRZ ;  /* 0x00000000000e7805 */ /* 0x000fe2000001ff00 */
[----:B------:R-:W-:Y:S01]  /*15a0*/  USHF.R.U32.HI UR6, URZ, 0x4, UR6 ;  /* 0x000000043f067899 */ /* 0x000fe20008011606 */
[----:B------:R-:W-:Y:S01]  /*15b0*/  CS2R R16, SRZ ;  /* 0x0000000000107805 */ /* 0x000fe2000001ff00 */
[----:B------:R-:W-:Y:S01]  /*15c0*/  UMOV UR13, 0x40000040 ;  /* 0x40000040000d7882 */ /* 0x000fe20000000000 */
[----:B------:R-:W-:Y:S01]  /*15d0*/  UMOV UR15, 0x40000040 ;  /* 0x40000040000f7882 */ /* 0x000fe20000000000 */
[----:B------:R-:W-:Y:S01]  /*15e0*/  ULOP3.LUT UR6, UR6, 0x3fff, URZ, 0xc0, !UPT ;  /* 0x00003fff06067892 */ /* 0x000fe2000f8ec03f */
[----:B------:R-:W-:Y:S02]  /*15f0*/  CS2R R18, SRZ ;  /* 0x0000000000127805 */ /* 0x000fe4000001ff00 */
[----:B------:R-:W-:-:S02]  /*1600*/  CS2R R20, SRZ ;  /* 0x0000000000147805 */ /* 0x000fc4000001ff00 */
[----:B------:R-:W-:Y:S01]  /*1610*/  CS2R R22, SRZ ;  /* 0x0000000000167805 */ /* 0x000fe2000001ff00 */
[----:B------:R-:W-:Y:S01]  /*1620*/  ULOP3.LUT UR7, UR6, 0x10000, URZ, 0xfc, !UPT ;  /* 0x0001000006077892 */ /* 0x000fe2000f8efc3f */
[----:B------:R-:W-:Y:S01]  /*1630*/  CS2R R56, SRZ ;  /* 0x0000000000387805 */ /* 0x000fe2000001ff00 */
[----:B------:R-:W-:Y:S01]  /*1640*/  ULEA UR6, UR5, UR8, 0xa ;  /* 0x0000000805067291 */ /* 0x000fe2000f8e503f */
[----:B------:R-:W-:Y:S01]  /*1650*/  CS2R R58, SRZ ;  /* 0x00000000003a7805 */ /* 0x000fe2000001ff00 */
[----:B------:R-:W-:Y:S01]  /*1660*/  ULEA UR7, UR5, UR7, 0x9 ;  /* 0x0000000705077291 */ /* 0x000fe2000f8e483f */
[----:B------:R-:W-:Y:S02]  /*1670*/  CS2R R60, SRZ ;  /* 0x00000000003c7805 */ /* 0x000fe4000001ff00 */
[----:B------:R-:W-:Y:S02]  /*1680*/  CS2R R62, SRZ ;  /* 0x00000000003e7805 */ /* 0x000fe4000001ff00 */
[----:B------:R-:W-:-:S02]  /*1690*/  CS2R R64, SRZ ;  /* 0x0000000000407805 */ /* 0x000fc4000001ff00 */
[----:B------:R-:W-:Y:S01]  /*16a0*/  CS2R R66, SRZ ;  /* 0x0000000000427805 */ /* 0x000fe2000001ff00 */
[----:B------:R-:W-:Y:S01]  /*16b0*/  UMOV UR12, UR6 ;  /* 0x00000006000c7c82 */ /* 0x000fe20008000000 */
[----:B------:R-:W-:Y:S01]  /*16c0*/  CS2R R68, SRZ ;  /* 0x0000000000447805 */ /* 0x000fe2000001ff00 */
[----:B------:R-:W-:Y:S01]  /*16d0*/  UMOV UR14, UR7 ;  /* 0x00000007000e7c82 */ /* 0x000fe20008000000 */
[----:B------:R-:W-:Y:S01]  /*16e0*/  CS2R R72, SRZ ;  /* 0x0000000000487805 */ /* 0x000fe2000001ff00 */
[----:B------:R-:W-:Y:S01]  /*16f0*/  QGMMA.64x64x32.F32.E5M2.E5M2 R24, gdesc[UR12], RZ, !UPT ;  /* 0x00e000000c1879f3 */ /* 0x000fe2000c7038ff */
[----:B------:R-:W-:Y:S01]  /*1700*/  UIADD3 UR12, UR6, 0x2, URZ ;  /* 0x00000002060c7890 */ /* 0x000fe2000fffe03f */
[----:B------:R-:W-:Y:S01]  /*1710*/  CS2R R74, SRZ ;  /* 0x00000000004a7805 */ /* 0x000fe2000001ff00 */
[----:B------:R-:W-:Y:S01]  /*1720*/  UIADD3 UR14, UR7, 0x2, URZ ;  /* 0x00000002070e7890 */ /* 0x000fe2000fffe03f */
[----:B------:R-:W-:Y:S01]  /*1730*/  CS2R R76, SRZ ;  /* 0x00000000004c7805 */ /* 0x000fe2000001ff00 */
[----:B------:R-:W-:Y:S01]  /*1740*/  UMOV UR13, 0x40000040 ;  /* 0x40000040000d7882 */ /* 0x000fe20000000000 */
[----:B------:R-:W-:Y:S01]  /*1750*/  UMOV UR15, 0x40000040 ;  /* 0x40000040000f7882 */ /* 0x000fe20000000000 */
[----:B------:R-:W-:-:S05]  /*1760*/  CS2R R78, SRZ ;  /* 0x00000000004e7805 */ /* 0x000fca000001ff00 */
[----:B------:R-:W-:Y:S01]  /*1770*/  QGMMA.64x64x32.F32.E5M2.E5M2 R24, gdesc[UR12], R24 ;  /* 0x00e000000c1879f3 */ /* 0x000fe20008703818 */
[----:B------:R-:W-:Y:S02]  /*1780*/  UIADD3 UR12, UR6, 0x4, URZ ;  /* 0x00000004060c7890 */ /* 0x000fe4000fffe03f */
[----:B------:R-:W-:Y:S01]  /*1790*/  UIADD3 UR14, UR7, 0x4, URZ ;  /* 0x00000004070e7890 */ /* 0x000fe2000fffe03f */
[----:B------:R-:W-:Y:S01]  /*17a0*/  UMOV UR13, 0x40000040 ;  /* 0x40000040000d7882 */ /* 0x000fe20000000000 */
[----:B------:R-:W-:-:S07]  /*17b0*/  UMOV UR15, 0x40000040 ;  /* 0x40000040000f7882 */ /* 0x000fce0000000000 */
[----:B------:R-:W-:Y:S01]  /*17c0*/  QGMMA.64x64x32.F32.E5M2.E5M2 R24, gdesc[UR12], R24 ;  /* 0x00e000000c1879f3 */ /* 0x000fe20008703818 */
[----:B------:R-:W-:Y:S02]  /*17d0*/  UIADD3 UR14, UR7, 0x6, URZ ;  /* 0x00000006070e7890 */ /* 0x000fe4000fffe03f */
[----:B------:R-:W-:Y:S01]  /*17e0*/  UIADD3 UR12, UR6, 0x6, URZ ;  /* 0x00000006060c7890 */ /* 0x000fe2000fffe03f */
[----:B------:R-:W-:Y:S01]  /*17f0*/  ULDC UR7, c[0x0][0x50c] ;  /* 0x0001430000077ab9 */ /* 0x000fe20000000800 */
[----:B------:R-:W-:Y:S01]  /*1800*/  UMOV UR13, 0x40000040 ;  /* 0x40000040000d7882 */ /* 0x000fe20000000000 */
[----:B------:R-:W-:Y:S01]  /*1810*/  UISETP.NE.AND UP0, UPT, UR7, 0x4, UPT ;  /* 0x000000040700788c */ /* 0x000fe2000bf05270 */
[----:B------:R-:W-:Y:S01]  /*1820*/  UMOV UR15, 0x40000040 ;  /* 0x40000040000f7882 */ /* 0x000fe20000000000 */
[----:B------:R-:W-:Y:S02]  /*1830*/  UMOV UR6, 0x4 ;  /* 0x0000000400067882 */ /* 0x000fe40000000000 */
[----:B------:R-:W-:-:S06]  /*1840*/  USEL UR7, URZ, 0x1, UP0 ;  /* 0x000000013f077887 */ /* 0x000fcc0008000000 */
[----:B------:R-:W-:Y:S01]  /*1850*/  ISETP.NE.AND P1, PT, RZ, UR7, PT ;  /* 0x00000007ff007c0c */ /* 0x000fe2000bf25270 */
[----:B------:R-:W-:-:S12]  /*1860*/  QGMMA.64x64x32.F32.E5M2.E5M2 R24, gdesc[UR12], R24, gsb0 ;  /* 0x00e000000c1879f3 */ /* 0x000fd80008003818 */
[----:B------:R-:W-:Y:S05]  /*1870*/  @!P1 BRA `(.L_x_22) ;  /* 0x0000000000889947 */ /* 0x000fea0003800000 */
[----:B------:R-:W-:Y:S02]  /*1880*/  WARPGROUP.DEPBAR.LE gsb0, 0x0 ;  /* 0x00008000000079c5 */ /* 0x000fe40000010000 */
[----:B------:R-:W-:-:S01]  /*1890*/  FADD R79, RZ, R24 ;  /* 0x00000018ff4f7221 */ /* 0x000fc20000000000 */
[----:B------:R-:W-:Y:S01]  /*18a0*/  FADD R78, RZ, R25 ;  /* 0x00000019ff4e7221 */ /* 0x000fe20000000000 */
        /* <DEDUP_REMOVED lines=30> */
[----:B------:R-:W-:-:S06]  /*1a90*/  UMOV UR6, URZ ;  /* 0x0000003f00067c82 */ /* 0x000fcc0008000000 */
.L_x_22:
[----:B------:R-:W-:-:S04]  /*1aa0*/  UIADD3 UR18, UR5, 0x1, URZ ;  /* 0x0000000105127890 */ /* 0x000fc8000fffe03f */
[----:B------:R-:W-:-:S04]  /*1ab0*/  UISETP.NE.AND UP0, UPT, UR18, 0x4, UPT ;  /* 0x000000041200788c */ /* 0x000fc8000bf05270 */
[----:B------:R-:W-:Y:S02]  /*1ac0*/  USEL UR8, URZ, 0x1, UP0 ;  /* 0x000000013f087887 */ /* 0x000fe40008000000 */
[----:B------:R-:W-:Y:S02]  /*1ad0*/  USEL UR18, UR18, URZ, UP0 ;  /* 0x0000003f12127287 */ /* 0x000fe40008000000 */
[----:B------:R-:W-:-:S06]  /*1ae0*/  ULOP3.LUT UR8, UR4, UR8, URZ, 0x3c, !UPT ;  /* 0x0000000804087292 */ /* 0x000fcc000f8e3c3f */
[----:B------:R-:W-:Y:S01]  /*1af0*/  IMAD.U32 R12, RZ, RZ, UR8 ;  /* 0x00000008ff0c7e24 */ /* 0x000fe2000f8e00ff */
[----:B------:R-:W-:-:S06]  /*1b00*/  UMOV UR8, 0x1 ;  /* 0x0000000100087882 */ /* 0x000fcc0000000000 */
.L_x_17:
[----:B------:R-:W-:-:S04]  /*1b10*/  UISETP.LT.AND UP0, UPT, UR9, 0x1, UPT ;  /* 0x000000010900788c */ /* 0x000fc8000bf01270 */
[----:B------:R-:W-:-:S04]  /*1b20*/  USEL UR12, UR9, 0x1, UP0 ;  /* 0x00000001090c7887 */ /* 0x000fc80008000000 */
[----:B------:R-:W-:-:S04]  /*1b30*/  UIADD3 UR12, UR9, -UR12, URZ ;  /* 0x8000000c090c7290 */ /* 0x000fc8000fffe03f */
[----:B------:R-:W-:-:S06]  /*1b40*/  UISETP.GE.AND UP0, UPT, UR12, 0x1, UPT ;  /* 0x000000010c00788c */ /* 0x000fcc000bf06270 */
[----:B------:R-:W-:-:S13]  /*1b50*/  PLOP3.LUT P1, PT, PT, PT, UP0, 0x80, 0x0 ;  /* 0x000000000000781c */ /* 0x000fda0003f2f008 */
[----:B------:R-:W-:Y:S05]  /*1b60*/  @!P1 BRA `(.L_x_23) ;  /* 0x0000000400b49947 */ /* 0x000fea0003800000 */
[----:B01----:R-:W-:Y:S01]  /*1b70*/  IMAD.U32 R6, RZ, RZ, UR12 ;  /* 0x0000000cff067e24 */ /* 0x003fe2000f8e00ff */
[----:B------:R-:W-:Y:S01]  /*1b80*/  ULDC UR19, c[0x0][0x50c] ;  /* 0x0001430000137ab9 */ /* 0x000fe20000000800 */
[----:B------:R-:W-:-:S07]  /*1b90*/  IMAD.U32 R7, RZ, RZ, UR5 ;  /* 0x00000005ff077e24 */ /* 0x000fce000f8e00ff */
.L_x_31:
[----:B------:R-:W-:-:S13]  /*1ba0*/  ISETP.NE.AND P2, PT, R80, 0x3, PT ;  /* 0x000000035000780c */ /* 0x000fda0003f45270 */
[----:B0-----:R-:W-:Y:S05]  /*1bb0*/  @!P2 BRA `(.L_x_24) ;  /* 0x000000000004a947 */ /* 0x001fea0003800000 */
[----:B------:R-:W-:Y:S01]  /*1bc0*/  BPT.TRAP 0x1 ;  /* 0x000000040000795c */ /* 0x000fe20000300000 */
.L_x_24:
[----:B------:R-:W0:Y:S01]  /*1bd0*/  S2UR UR12, SR_CgaCtaId ;  /* 0x00000000000c79c3 */ /* 0x000e220000008800 */
[----:B------:R-:W-:Y:S01]  /*1be0*/  UMOV UR10, 0x400 ;  /* 0x00000400000a7882 */ /* 0x000fe20000000000 */
[----:B------:R-:W-:Y:S01]  /*1bf0*/  SHF.L.U32 R8, R12, 0x1f, RZ ;  /* 0x0000001f0c087819 */ /* 0x000fe200000006ff */
[----:B0-----:R-:W-:-:S04]  /*1c00*/  ULEA UR10, UR12, UR10, 0x18 ;  /* 0x0000000a0c0a7291 */ /* 0x001fc8000f8ec03f */
[----:B------:R-:W-:-:S09]  /*1c10*/  ULEA UR12, UR18, UR10, 0x3 ;  /* 0x0000000a120c7291 */ /* 0x000fd2000f8e183f */
[----:B------:R0:W1:Y:S01]  /*1c20*/  SYNCS.PHASECHK.TRANS64.TRYWAIT P1, [UR12], R8 ;  /* 0x00000008ff0075a7 */ /* 0x000062000802014c */
[----:B------:R-:W-:Y:S05]  /*1c30*/  @!P2 BRA `(.L_x_25) ;  /* 0x000000000004a947 */ /* 0x000fea0003800000 */
[----:B------:R-:W-:Y:S01]  /*1c40*/  BPT.TRAP 0x1 ;  /* 0x000000040000795c */ /* 0x000fe20000300000 */
.L_x_25:
[----:B-1----:R-:W-:Y:S05]  /*1c50*/  @P1 BRA `(.L_x_26) ;  /* 0x0000000000081947 */ /* 0x002fea0003800000 */
[----:B------:R-:W1:Y:S02]  /*1c60*/  SYNCS.PHASECHK.TRANS64.TRYWAIT P1, [UR12], R8 ;  /* 0x00000008ff0075a7 */ /* 0x000e64000802014c */
[----:B-1----:R-:W-:Y:S05]  /*1c70*/  @!P1 BRA `(.L_x_27) ;  /* 0x0000004c00b89947 */ /* 0x002fea0003800000 */
.L_x_26:
[----:B------:R-:W-:Y:S01]  /*1c80*/  UIADD3 UR12, UR10, 0x10100, URZ ;  /* 0x000101000a0c7890 */ /* 0x000fe2000fffe03f */
[----:B------:R-:W-:Y:S01]  /*1c90*/  WARPGROUP.ARRIVE ;  /* 0x00000000000079c5 */ /* 0x000fe20000000000 */
[----:B------:R-:W-:Y:S02]  /*1ca0*/  UISETP.NE.AND UP0, UPT, UR7, URZ, UPT ;  /* 0x0000003f0700728c */ /* 0x000fe4000bf05270 */
[----:B------:R-:W-:Y:S02]  /*1cb0*/  USHF.R.U32.HI UR12, URZ, 0x4, UR12 ;  /* 0x000000043f0c7899 */ /* 0x000fe4000801160c */
[----:B------:R-:W-:Y:S02]  /*1cc0*/  USEL UR8, UR8, URZ, !UP0 ;  /* 0x0000003f08087287 */ /* 0x000fe4000c000000 */
[----:B------:R-:W-:Y:S02]  /*1cd0*/  ULOP3.LUT UR12, UR12, 0x3fff, URZ, 0xc0, !UPT ;  /* 0x00003fff0c0c7892 */ /* 0x000fe4000f8ec03f */
[----:B------:R-:W-:-:S02]  /*1ce0*/  UISETP.NE.U32.AND UP0, UPT, UR8, URZ, UPT ;  /* 0x0000003f0800728c */ /* 0x000fc4000bf05070 */
[----:B------:R-:W-:Y:S02]  /*1cf0*/  ULOP3.LUT UR7, UR11, 0x10000, URZ, 0xfc, !UPT ;  /* 0x000100000b077892 */ /* 0x000fe4000f8efc3f */
[----:B------:R-:W-:Y:S02]  /*1d00*/  ULOP3.LUT UR8, UR12, 0x10000, URZ, 0xfc, !UPT ;  /* 0x000100000c087892 */ /* 0x000fe4000f8efc3f */
[----:B------:R-:W-:Y:S02]  /*1d10*/  ULEA UR7, UR18, UR7, 0xa ;  /* 0x0000000712077291 */ /* 0x000fe4000f8e503f */
[----:B------:R-:W-:Y:S01]  /*1d20*/  ULEA UR8, UR18, UR8, 0x9 ;  /* 0x0000000812087291 */ /* 0x000fe2000f8e483f */
[----:B------:R-:W-:Y:S01]  /*1d30*/  UMOV UR13, 0x40000040 ;  /* 0x40000040000d7882 */ /* 0x000fe20000000000 */
[----:B------:R-:W-:Y:S01]  /*1d40*/  UMOV UR15, 0x40000040 ;  /* 0x40000040000f7882 */ /* 0x000fe20000000000 */
[----:B------:R-:W-:Y:S02]  /*1d50*/  UIADD3 UR6, UR6, 0x4, URZ ;  /* 0x0000000406067890 */ /* 0x000fe4000fffe03f */
[----:B------:R-:W-:-:S02]  /*1d60*/  UMOV UR12, UR7 ;  /* 0x00000007000c7c82 */ /* 0x000fc40008000000 */
[----:B------:R-:W-:Y:S02]  /*1d70*/  UMOV UR14, UR8 ;  /* 0x00000008000e7c82 */ /* 0x000fe40008000000 */
[----:B------:R-:W-:Y:S01]  /*1d80*/  QGMMA.64x64x32.F32.E5M2.E5M2 R24, gdesc[UR12], R24, UP0 ;  /* 0x00e000000c1879f3 */ /* 0x000fe2000bf03818 */
[----:B------:R-:W-:Y:S02]  /*1d90*/  UIADD3 UR12, UR7, 0x2, URZ ;  /* 0x00000002070c7890 */ /* 0x000fe4000fffe03f */
[----:B------:R-:W-:Y:S01]  /*1da0*/  UIADD3 UR14, UR8, 0x2, URZ ;  /* 0x00000002080e7890 */ /* 0x000fe2000fffe03f */
[----:B------:R-:W-:Y:S01]  /*1db0*/  UMOV UR13, 0x40000040 ;  /* 0x40000040000d7882 */ /* 0x000fe20000000000 */
[----:B------:R-:W-:Y:S01]  /*1dc0*/  UMOV UR15, 0x40000040 ;  /* 0x40000040000f7882 */ /* 0x000fe20000000000 */
[----:B------:R-:W-:-:S06]  /*1dd0*/  UISETP.NE.AND UP0, UPT, UR6, UR19, UPT ;  /* 0x000000130600728c */ /* 0x000fcc000bf05270 */
        /* <DEDUP_REMOVED lines=8> */
[----:B------:R-:W-:Y:S01]  /*1e60*/  UMOV UR13, 0x40000040 ;  /* 0x40000040000d7882 */ /* 0x000fe20000000000 */
[----:B------:R-:W-:Y:S01]  /*1e70*/  UMOV UR15, 0x40000040 ;  /* 0x40000040000f7882 */ /* 0x000fe20000000000 */
[----:B------:R-:W-:-:S06]  /*1e80*/  USEL UR7, URZ, 0x1, UP0 ;  /* 0x000000013f077887 */ /* 0x000fcc0008000000 */
[----:B------:R-:W-:Y:S01]  /*1e90*/  ISETP.NE.AND P1, PT, RZ, UR7, PT ;  /* 0x00000007ff007c0c */ /* 0x000fe2000bf25270 */
[----:B------:R-:W-:Y:S03]  /*1ea0*/  QGMMA.64x64x32.F32.E5M2.E5M2 R24, gdesc[UR12], R24, gsb0 ;  /* 0x00e000000c1879f3 */ /* 0x000fe60008003818 */
[----:B------:R-:W-:-:S09]  /*1eb0*/  WARPGROUP.DEPBAR.LE gsb0, 0x1 ;  /* 0x00008000000079c5 */ /* 0x000fd20000010100 */
[----:B------:R-:W-:Y:S05]  /*1ec0*/  @!P1 BRA `(.L_x_28) ;  /* 0x0000000000889947 */ /* 0x000fea0003800000 */
[----:B------:R-:W-:Y:S02]  /*1ed0*/  WARPGROUP.DEPBAR.LE gsb0, 0x0 ;  /* 0x00008000000079c5 */ /* 0x000fe40000010000 */
[----:B------:R-:W-:-:S01]  /*1ee0*/  FADD R79, R24, R79 ;  /* 0x0000004f184f7221 */ /* 0x000fc20000000000 */
[----:B------:R-:W-:Y:S01]  /*1ef0*/  FADD R78, R25, R78 ;  /* 0x0000004e194e7221 */ /* 0x000fe20000000000 */
        /* <DEDUP_REMOVED lines=30> */
[----:B------:R-:W-:-:S06]  /*20e0*/  UMOV UR6, URZ ;  /* 0x0000003f00067c82 */ /* 0x000fcc0008000000 */
.L_x_28:
[----:B------:R-:W-:Y:S05]  /*20f0*/  @!P2 BRA `(.L_x_29) ;  /* 0x000000000004a947 */ /* 0x000fea0003800000 */
[----:B------:R-:W-:Y:S01]  /*2100*/  BPT.TRAP 0x1 ;  /* 0x000000040000795c */ /* 0x000fe20000300000 */
.L_x_29:
[----:B01----:R-:W-:Y:S02]  /*2110*/  @P0 LEA R8, R7, UR10, 0x3 ;  /* 0x0000000a07080c11 */ /* 0x003fe4000f8e18ff */
[----:B------:R-:W-:-:S03]  /*2120*/  ISETP.GT.U32.AND P1, PT, R2, 0x1, PT ;  /* 0x000000010200780c */ /* 0x000fc60003f24070 */
[----:B------:R-:W-:-:S05]  /*2130*/  @P0 VIADD R8, R8, 0x20 ;  /* 0x0000002008080836 */ /* 0x000fca0000000000 */
[----:B------:R-:W-:-:S04]  /*2140*/  @P0 PRMT R8, R3, 0x654, R8 ;  /* 0x0000065403080816 */ /* 0x000fc80000000008 */
[----:B------:R0:W-:Y:S01]  /*2150*/  @P0 SYNCS.ARRIVE.TRANS64.RED.A1T0 RZ, [R8+URZ], RZ ;  /* 0x000000ff08ff09a7 */ /* 0x0001e2000810043f */
[----:B------:R-:W-:Y:S05]  /*2160*/  @P1 BRA `(.L_x_30) ;  /* 0x0000000000041947 */ /* 0x000fea0003800000 */
[----:B------:R-:W-:Y:S01]  /*2170*/  BPT.TRAP 0x1 ;  /* 0x000000040000795c */ /* 0x000fe20000300000 */
.L_x_30:
[----:B------:R-:W-:Y:S01]  /*2180*/  UIADD3 UR18, UR18, 0x1, URZ ;  /* 0x0000000112127890 */ /* 0x000fe2000fffe03f */
[C---:B------:R-:W-:Y:S01]  /*2190*/  ISETP.GT.AND P2, PT, R6.reuse, 0x1, PT ;  /* 0x000000010600780c */ /* 0x040fe20003f44270 */
[----:B------:R-:W-:Y:S02]  /*21a0*/  VIADD R7, R7, 0x1 ;  /* 0x0000000107077836 */ /* 0x000fe40000000000 */
[----:B------:R-:W-:Y:S01]  /*21b0*/  UISETP.NE.AND UP0, UPT, UR18, 0x4, UPT ;  /* 0x000000041200788c */ /* 0x000fe2000bf05270 */
[----:B------:R-:W-:Y:S02]  /*21c0*/  VIADD R6, R6, 0xffffffff ;  /* 0xffffffff06067836 */ /* 0x000fe40000000000 */
[C---:B------:R-:W-:Y:S01]  /*21d0*/  ISETP.NE.AND P1, PT, R7.reuse, 0x4, PT ;  /* 0x000000040700780c */ /* 0x040fe20003f25270 */
[----:B------:R-:W-:Y:S02]  /*21e0*/  USEL UR8, URZ, 0x1, UP0 ;  /* 0x000000013f087887 */ /* 0x000fe40008000000 */
[----:B------:R-:W-:Y:S01]  /*21f0*/  USEL UR18, UR18, URZ, UP0 ;  /* 0x0000003f12127287 */ /* 0x000fe20008000000 */
[----:B------:R-:W-:-:S03]  /*2200*/  SEL R7, R7, RZ, P1 ;  /* 0x000000ff07077207 */ /* 0x000fc60000800000 */
[----:B------:R-:W-:Y:S01]  /*2210*/  LOP3.LUT R12, R12, UR8, RZ, 0x3c, !PT ;  /* 0x000000080c0c7c12 */ /* 0x000fe2000f8e3cff */
[----:B------:R-:W-:Y:S01]  /*2220*/  UMOV UR8, 0x1 ;  /* 0x0000000100087882 */ /* 0x000fe20000000000 */
[----:B------:R-:W-:Y:S06]  /*2230*/  @P2 BRA `(.L_x_31) ;  /* 0xfffffff800582947 */ /* 0x000fec000383ffff */
.L_x_23:
[----:B------:R-:W-:Y:S01]  /*2240*/  UISETP.NE.AND UP0, UPT, UR6, URZ, UPT ;  /* 0x0000003f0600728c */ /* 0x000fe2000bf05270 */
[----:B01----:R-:W0:Y:S03]  /*2250*/  LDC R6, c[0x0][0x28c] ;  /* 0x0000a300ff067b82 */ /* 0x003e260000000800 */
[----:B------:R-:W-:-:S06]  /*2260*/  USEL UR6, URZ, 0x1, !UP0 ;  /* 0x000000013f067887 */ /* 0x000fcc000c000000 */
[----:B------:R-:W-:Y:S02]  /*2270*/  ISETP.NE.AND P1, PT, RZ, UR6, PT ;  /* 0x00000006ff007c0c */ /* 0x000fe4000bf25270 */
[----:B0-----:R-:W-:-:S11]  /*2280*/  ISETP.GE.AND P2, PT, R6, 0x1, PT ;  /* 0x000000010600780c */ /* 0x001fd60003f46270 */
[----:B------:R-:W-:Y:S05]  /*2290*/  @!P1 BRA `(.L_x_32) ;  /* 0x0000000000849947 */ /* 0x000fea0003800000 */
[----:B------:R-:W-:Y:S02]  /*22a0*/  WARPGROUP.DEPBAR.LE gsb0, 0x0 ;  /* 0x00008000000079c5 */ /* 0x000fe40000010000 */
[----:B------:R-:W-:Y:S01]  /*22b0*/  FADD R79, R24, R79 ;  /* 0x0000004f184f7221 */ /* 0x000fe20000000000 */
        /* <DEDUP_REMOVED lines=30> */
[----:B------:R-:W-:-:S07]  /*24a0*/  FADD R14, R14, R55 ;  /* 0x000000370e0e7221 */ /* 0x000fce0000000000 */
.L_x_32:
[----:B------:R-:W-:Y:S02]  /*24b0*/  WARPGROUP.DEPBAR.LE gsb0, 0x0 ;  /* 0x00008000000079c5 */ /* 0x000fe40000010000 */
[----:B------:R-:W-:Y:S05]  /*24c0*/  @!P2 BRA `(.L_x_33) ;  /* 0x000000000044a947 */ /* 0x000fea0003800000 */
[----:B------:R-:W-:-:S13]  /*24d0*/  ISETP.NE.AND P1, PT, R80, 0x3, PT ;  /* 0x000000035000780c */ /* 0x000fda0003f25270 */
[----:B------:R-:W-:Y:S05]  /*24e0*/  @!P1 BRA `(.L_x_34) ;  /* 0x0000000000049947 */ /* 0x000fea0003800000 */
[----:B------:R-:W-:Y:S01]  /*24f0*/  BPT.TRAP 0x1 ;  /* 0x000000040000795c */ /* 0x000fe20000300000 */
.L_x_34:
[----:B------:R-:W-:Y:S01]  /*2500*/  VOTEU.ANY UP0, P0 ;  /* 0x00000000003f7886 */ /* 0x000fe20000000100 */
[----:B------:R-:W-:Y:S01]  /*2510*/  UISETP.LT.AND UP1, UPT, UR9, 0x1, UPT ;  /* 0x000000010900788c */ /* 0x000fe2000bf21270 */
[----:B------:R-:W-:Y:S01]  /*2520*/  IMAD.U32 R7, RZ, RZ, UR10 ;  /* 0x0000000aff077e24 */ /* 0x000fe2000f8e00ff */
[----:B------:R-:W-:Y:S02]  /*2530*/  ISETP.GT.U32.AND P1, PT, R2, 0x1, PT ;  /* 0x000000010200780c */ /* 0x000fe40003f24070 */
[----:B------:R-:W-:-:S04]  /*2540*/  @UP0 USEL UR6, UR9, 0x1, UP1 ;  /* 0x0000000109060887 */ /* 0x000fc80008800000 */
[----:B------:R-:W-:-:S06]  /*2550*/  @UP0 UIADD3 UR6, UR5, UR9, -UR6 ;  /* 0x0000000905060290 */ /* 0x000fcc000fffe806 */
[----:B------:R-:W-:-:S04]  /*2560*/  IMAD.U32 R6, RZ, RZ, UR6 ;  /* 0x00000006ff067e24 */ /* 0x000fc8000f8e00ff */
[----:B------:R-:W-:-:S05]  /*2570*/  @P0 IMAD.SHL.U32 R6, R6, 0x8, RZ ;  /* 0x0000000806060824 */ /* 0x000fca00078e00ff */
[----:B------:R-:W-:-:S04]  /*2580*/  @P0 LOP3.LUT R6, R6, 0x18, RZ, 0xc0, !PT ;  /* 0x0000001806060812 */ /* 0x000fc800078ec0ff */
[----:B------:R-:W-:-:S04]  /*2590*/  @P0 IADD3 R6, R7, 0x20, R6 ;  /* 0x0000002007060810 */ /* 0x000fc80007ffe006 */
[----:B------:R-:W-:-:S04]  /*25a0*/  @P0 PRMT R6, R3, 0x654, R6 ;  /* 0x0000065403060816 */ /* 0x000fc80000000006 */
[----:B------:R0:W-:Y:S01]  /*25b0*/  @P0 SYNCS.ARRIVE.TRANS64.RED.A1T0 RZ, [R6+URZ], RZ ;  /* 0x000000ff06ff09a7 */ /* 0x0001e2000810043f */
[----:B------:R-:W-:Y:S05]  /*25c0*/  @P1 BRA `(.L_x_33) ;  /* 0x0000000000041947 */ /* 0x000fea0003800000 */
[----:B------:R-:W-:Y:S01]  /*25d0*/  BPT.TRAP 0x1 ;  /* 0x000000040000795c */ /* 0x000fe20000300000 */
.L_x_33:
[----:B------:R-:W1:Y:S01]  /*25e0*/  LDC R12, c[0x0][0x288] ;  /* 0x0000a200ff0c7b82 */ /* 0x000e620000000800 */
[--C-:B0-----:R-:W-:Y:S01]  /*25f0*/  SHF.R.U32.HI R6, RZ, 0x2, R0.reuse ;  /* 0x00000002ff067819 */ /* 0x101fe20000011600 */
[----:B------:R-:W-:Y:S01]  /*2600*/  IMAD.SHL.U32 R25, R70, 0x40, RZ ;  /* 0x0000004046197824 */ /* 0x000fe200078e00ff */
[----:B------:R-:W-:Y:S01]  /*2610*/  LOP3.LUT R8, R0, 0x60, RZ, 0xc0, !PT ;  /* 0x0000006000087812 */ /* 0x000fe200078ec0ff */
[----:B------:R-:W-:Y:S01]  /*2620*/  ULDC UR6, c[0x0][0x284] ;  /* 0x0000a10000067ab9 */ /* 0x000fe20000000800 */
[----:B------:R-:W-:Y:S01]  /*2630*/  SHF.R.U32.HI R9, RZ, 0x7, R0 ;  /* 0x00000007ff097819 */ /* 0x000fe20000011600 */
[----:B------:R-:W-:Y:S01]  /*2640*/  IMAD.WIDE R30, R13, 0x80, RZ ;  /* 0x000000800d1e7825 */ /* 0x000fe200078e02ff */
[----:B------:R-:W-:Y:S02]  /*2650*/  LOP3.LUT R7, R6, 0x7, RZ, 0xc0, !PT ;  /* 0x0000000706077812 */ /* 0x000fe400078ec0ff */
[----:B------:R-:W-:Y:S01]  /*2660*/  SHF.R.U32.HI R8, RZ, 0x1, R8 ;  /* 0x00000001ff087819 */ /* 0x000fe20000011608 */
[----:B------:R-:W-:Y:S01]  /*2670*/  IMAD.MOV.U32 R26, RZ, RZ, -0x1 ;  /* 0xffffffffff1a7424 */ /* 0x000fe200078e00ff */
[----:B------:R-:W-:-:S02]  /*2680*/  LOP3.LUT R6, R9, 0x1, RZ, 0xc0, !PT ;  /* 0x0000000109067812 */ /* 0x000fc400078ec0ff */
[----:B------:R-:W-:Y:S02]  /*2690*/  IADD3 R27, RZ, -R8, -R7 ;  /* 0x80000008ff1b7210 */ /* 0x000fe40007ffe807 */
[----:B------:R-:W-:Y:S01]  /*26a0*/  LOP3.LUT R9, R0, 0x3, RZ, 0xc0, !PT ;  /* 0x0000000300097812 */ /* 0x000fe200078ec0ff */
[C---:B------:R-:W-:Y:S02]  /*26b0*/  IMAD.SHL.U32 R24, R6.reuse, 0x40, RZ ;  /* 0x0000004006187824 */ /* 0x040fe400078e00ff */
[----:B------:R-:W-:Y:S02]  /*26c0*/  IMAD R27, R6, -0x40, R27 ;  /* 0xffffffc0061b7824 */ /* 0x000fe400078e021b */
[----:B------:R-:W-:Y:S01]  /*26d0*/  IMAD.SHL.U32 R6, R13, 0x80, RZ ;  /* 0x000000800d067824 */ /* 0x000fe200078e00ff */
[----:B------:R-:W-:Y:S02]  /*26e0*/  LOP3.LUT R7, R24, 0x40, R7, 0xe2, !PT ;  /* 0x0000004018077812 */ /* 0x000fe400078ee207 */
[----:B-1----:R-:W-:Y:S01]  /*26f0*/  ISETP.GE.AND P1, PT, R25, R12, PT ;  /* 0x0000000c1900720c */ /* 0x002fe20003f26270 */
[----:B------:R-:W-:Y:S01]  /*2700*/  IMAD R28, R9, -0x2, R12 ;  /* 0xfffffffe091c7824 */ /* 0x000fe200078e020c */
[----:B------:R-:W-:Y:S01]  /*2710*/  IADD3 R27, -R6, UR6, R27 ;  /* 0x00000006061b7c10 */ /* 0x000fe2000fffe11b */
[----:B------:R-:W-:Y:S01]  /*2720*/  IMAD.SHL.U32 R12, R0, 0x2, RZ ;  /* 0x00000002000c7824 */ /* 0x000fe200078e00ff */
[----:B------:R-:W-:Y:S01]  /*2730*/  ISETP.GE.OR P1, PT, R6, UR6, P1 ;  /* 0x0000000606007c0c */ /* 0x000fe20008f26670 */
[----:B------:R-:W-:Y:S01]  /*2740*/  IMAD.IADD R28, R28, 0x1, -R25 ;  /* 0x000000011c1c7824 */ /* 0x000fe200078e0a19 */
[----:B------:R-:W-:-:S02]  /*2750*/  LOP3.LUT R33, R30, R7, R8, 0xfe, !PT ;  /* 0x000000071e217212 */ /* 0x000fc400078efe08 */
[----:B------:R-:W-:-:S09]  /*2760*/  LOP3.LUT R12, R25, 0x6, R12, 0xf8, !PT ;  /* 0x00000006190c7812 */ /* 0x000fd200078ef80c */
[----:B------:R-:W-:Y:S05]  /*2770*/  @P1 BRA `(.L_x_35) ;  /* 0x0000002400b01947 */ /* 0x000fea0003800000 */
[----:B------:R-:W0:Y:S01]  /*2780*/  LDC.64 R24, c[0x0][0x5c8] ;  /* 0x00017200ff187b82 */ /* 0x000e220000000a00 */
[----:B------:R-:W-:Y:S01]  /*2790*/  SHF.R.S32.HI R32, RZ, 0x1f, R71 ;  /* 0x0000001fff207819 */ /* 0x000fe20000011447 */
[----:B------:R-:W-:Y:S01]  /*27a0*/  ULDC.64 UR6, c[0x0][0x5d0] ;  /* 0x0001740000067ab9 */ /* 0x000fe20000000a00 */
[----:B------:R-:W-:Y:S01]  /*27b0*/  SHF.R.S32.HI R13, RZ, 0x1f, R12 ;  /* 0x0000001fff0d7819 */ /* 0x000fe2000001140c */
[----:B------:R-:W-:Y:S02]  /*27c0*/  BSSY B0, `(.L_x_35) ;  /* 0x0000267000007945 */ /* 0x000fe40003800000 */
[----:B------:R-:W-:-:S04]  /*27d0*/  IMAD R6, R32, UR6, RZ ;  /* 0x0000000620067c24 */ /* 0x000fc8000f8e02ff */
[C---:B------:R-:W-:Y:S02]  /*27e0*/  IMAD R9, R71.reuse, UR7, R6 ;  /* 0x0000000747097c24 */ /* 0x040fe4000f8e0206 */
[----:B------:R-:W-:Y:S01]  /*27f0*/  IMAD.WIDE.U32 R6, R71, UR6, R12 ;  /* 0x0000000647067c25 */ /* 0x000fe2000f8e000c */
[----:B------:R-:W-:-:S03]  /*2800*/  ULDC.64 UR6, c[0x0][0x5c0] ;  /* 0x0001700000067ab9 */ /* 0x000fc60000000a00 */
[----:B------:R-:W-:Y:S02]  /*2810*/  IMAD.IADD R7, R7, 0x1, R9 ;  /* 0x0000000107077824 */ /* 0x000fe400078e0209 */
[-C--:B0-----:R-:W-:Y:S02]  /*2820*/  IMAD R8, R31, R24.reuse, RZ ;  /* 0x000000181f087224 */ /* 0x081fe400078e02ff */
[----:B------:R-:W-:-:S04]  /*2830*/  IMAD.WIDE.U32 R6, R33, R24, R6 ;  /* 0x0000001821067225 */ /* 0x000fc800078e0006 */
[----:B------:R-:W-:Y:S01]  /*2840*/  IMAD R9, R33, R25, R8 ;  /* 0x0000001921097224 */ /* 0x000fe200078e0208 */
[----:B------:R-:W-:Y:S02]  /*2850*/  LEA R8, P1, R24, R6, 0x3 ;  /* 0x0000000618087211 */ /* 0x000fe400078218ff */
[----:B------:R-:W-:Y:S01]  /*2860*/  IADD3 R6, P2, R6, UR6, RZ ;  /* 0x0000000606067c10 */ /* 0x000fe2000ff5e0ff */
[----:B------:R-:W-:Y:S01]  /*2870*/  IMAD.IADD R7, R7, 0x1, R9 ;  /* 0x0000000107077824 */ /* 0x000fe200078e0209 */
[----:B------:R-:W-:-:S04]  /*2880*/  IADD3 R8, P3, R8, UR6, RZ ;  /* 0x0000000608087c10 */ /* 0x000fc8000ff7e0ff */
[----:B------:R-:W-:Y:S02]  /*2890*/  LEA.HI.X R9, R24, R7, R25, 0x3, P1 ;  /* 0x0000000718097211 */ /* 0x000fe400008f1c19 */
[----:B---3-5:R-:W-:Y:S02]  /*28a0*/  FSETP.NEU.AND P1, PT, R11, RZ, PT ;  /* 0x000000ff0b00720b */ /* 0x028fe40003f2d000 */
[----:B------:R-:W-:Y:S02]  /*28b0*/  IADD3.X R7, R7, UR7, RZ, P2, !PT ;  /* 0x0000000707077c10 */ /* 0x000fe400097fe4ff */
[----:B------:R-:W-:-:S09]  /*28c0*/  IADD3.X R9, R9, UR7, RZ, P3, !PT ;  /* 0x0000000709097c10 */ /* 0x000fd20009ffe4ff */
[----:B------:R-:W-:Y:S05]  /*28d0*/  @!P1 BRA `(.L_x_36) ;  /* 0x0000001c00149947 */ /* 0x000fea0003800000 */
[----:B------:R-:W-:Y:S01]  /*28e0*/  ULDC.64 UR6, c[0x0][0x5b8] ;  /* 0x00016e0000067ab9 */ /* 0x000fe20000000a00 */
[----:B------:R-:W-:Y:S01]  /*28f0*/  ISETP.GE.AND P2, PT, R28, 0x1, PT ;  /* 0x000000011c00780c */ /* 0x000fe20003f46270 */
[----:B------:R-:W-:Y:S01]  /*2900*/  IMAD R32, R32, UR6, RZ ;  /* 0x0000000620207c24 */ /* 0x000fe2000f8e02ff */
[----:B------:R-:W-:Y:S01]  /*2910*/  ULDC.64 UR10, c[0x0][0x5a8] ;  /* 0x00016a00000a7ab9 */ /* 0x000fe20000000a00 */
[----:B------:R-:W-:Y:S01]  /*2920*/  IMAD.WIDE.U32 R24, R71, UR6, R12 ;  /* 0x0000000647187c25 */ /* 0x000fe2000f8e000c */
[----:B------:R-:W-:Y:S01]  /*2930*/  ISETP.LT.OR P5, PT, R27, 0x1, !P2 ;  /* 0x000000011b00780c */ /* 0x000fe200057a1670 */
[----:B------:R-:W-:Y:S02]  /*2940*/  BSSY B1, `(.L_x_37) ;  /* 0x000000c000017945 */ /* 0x000fe40003800000 */
[----:B------:R-:W-:Y:S01]  /*2950*/  IMAD R71, R71, UR7, R32 ;  /* 0x0000000747477c24 */ /* 0x000fe2000f8e0220 */
[----:B------:R-:W-:Y:S02]  /*2960*/  ULDC.64 UR6, c[0x0][0x5b0] ;  /* 0x00016c0000067ab9 */ /* 0x000fe40000000a00 */
[----:B------:R-:W-:-:S02]  /*2970*/  IMAD R29, R31, UR6, RZ ;  /* 0x000000061f1d7c24 */ /* 0x000fc4000f8e02ff */
[----:B------:R-:W-:Y:S02]  /*2980*/  IMAD.IADD R25, R25, 0x1, R71 ;  /* 0x0000000119197824 */ /* 0x000fe400078e0247 */
[C---:B------:R-:W-:Y:S02]  /*2990*/  IMAD R29, R33.reuse, UR7, R29 ;  /* 0x00000007211d7c24 */ /* 0x040fe4000f8e021d */
[----:B------:R-:W-:-:S03]  /*29a0*/  IMAD.WIDE.U32 R12, R33, UR6, R24 ;  /* 0x00000006210c7c25 */ /* 0x000fc6000f8e0018 */
[----:B------:R-:W-:-:S04]  /*29b0*/  IADD3 R12, P1, R12, UR10, RZ ;  /* 0x0000000a0c0c7c10 */ /* 0x000fc8000ff3e0ff */
[--C-:B------:R-:W-:Y:S02]  /*29c0*/  IADD3.X R13, R13, UR11, R29.reuse, P1, !PT ;  /* 0x0000000b0d0d7c10 */ /* 0x100fe40008ffe41d */
[----:B------:R-:W-:Y:S01]  /*29d0*/  PRMT R29, RZ, 0x7610, R29 ;  /* 0x00007610ff1d7816 */ /* 0x000fe2000000001d */
[----:B------:R-:W-:Y:S06]  /*29e0*/  @P5 BRA `(.L_x_38) ;  /* 0x0000000000045947 */ /* 0x000fec0003800000 */
[----:B------:R0:W5:Y:S02]  /*29f0*/  LDG.E.U8 R29, desc[UR16][R12.64] ;  /* 0x000000100c1d7981 */ /* 0x000164000c1e1100 */
.L_x_38:
[----:B------:R-:W-:Y:S05]  /*2a00*/  BSYNC B1 ;  /* 0x0000000000017941 */ /* 0x000fea0003800000 */
.L_x_37:
[----:B-----5:R-:W-:Y:S01]  /*2a10*/  LOP3.LUT R29, R29, 0xff, RZ, 0xc0, !PT ;  /* 0x000000ff1d1d7812 */ /* 0x020fe200078ec0ff */
[----:B------:R-:W-:Y:S01]  /*2a20*/  BSSY B1, `(.L_x_39) ;  /* 0x000000c000017945 */ /* 0x000fe20003800000 */
[----:B------:R-:W-:Y:S02]  /*2a30*/  ISETP.GE.AND P1, PT, R28, 0x2, PT ;  /* 0x000000021c00780c */ /* 0x000fe40003f26270 */
[----:B------:R-:W-:Y:S02]  /*2a40*/  F2FP.F16.E5M2.UNPACK_B R29, R29 ;  /* 0x0000001dff1d723e */ /* 0x000fe400020004ff */
[----:B------:R-:W-:-:S03]  /*2a50*/  ISETP.LT.OR P3, PT, R27, 0x1, !P1 ;  /* 0x000000011b00780c */ /* 0x000fc60004f61670 */
[----:B------:R-:W-:Y:S01]  /*2a60*/  HADD2.F32 R32, -RZ, R29.H0_H0 ;  /* 0x2000001dff207230 */ /* 0x000fe20000004100 */
[----:B------:R-:W-:-:S04]  /*2a70*/  PRMT R29, RZ, 0x7610, R29 ;  /* 0x00007610ff1d7816 */ /* 0x000fc8000000001d */
[----:B------:R-:W-:-:S04]  /*2a80*/  FMUL R32, R32, R11 ;  /* 0x0000000b20207220 */ /* 0x000fc80000400000 */
[----:B--2---:R-:W-:-:S05]  /*2a90*/  FFMA R32, R79, R10, R32 ;  /* 0x0000000a4f207223 */ /* 0x004fca0000000020 */
[----:B------:R-:W-:-:S05]  /*2aa0*/  F2FP.SATFINITE.E5M2.F32.PACK_AB_MERGE_C R35, RZ, R32, RZ ;  /* 0x00000020ff23723e */ /* 0x000fca00048060ff */
[----:B------:R1:W-:Y:S01]  /*2ab0*/  @!P5 STG.E.U8 desc[UR16][R6.64], R35 ;  /* 0x000000230600d986 */ /* 0x0003e2000c101110 */
[----:B------:R-:W-:Y:S05]  /*2ac0*/  @P3 BRA `(.L_x_40) ;  /* 0x0000000000043947 */ /* 0x000fea0003800000 */
[----:B------:R2:W5:Y:S02]  /*2ad0*/  LDG.E.U8 R29, desc[UR16][R12.64+0x1] ;  /* 0x000001100c1d7981 */ /* 0x000564000c1e1100 */
.L_x_40:
[----:B------:R-:W-:Y:S05]  /*2ae0*/  BSYNC B1 ;  /* 0x0000000000017941 */ /* 0x000fea0003800000 */
.L_x_39:
[----:B-----5:R-:W-:Y:S01]  /*2af0*/  LOP3.LUT R29, R29, 0xff, RZ, 0xc0, !PT ;  /* 0x000000ff1d1d7812 */ /* 0x020fe200078ec0ff */
[----:B------:R-:W-:Y:S01]  /*2b00*/  BSSY B1, `(.L_x_41) ;  /* 0x0000012000017945 */ /* 0x000fe20003800000 */
[----:B------:R-:W-:Y:S02]  /*2b10*/  IADD3 R33, P5, R33, 0x8, RZ ;  /* 0x0000000821217810 */ /* 0x000fe40007fbe0ff */
[----:B------:R-:W-:Y:S02]  /*2b20*/  F2FP.F16.E5M2.UNPACK_B R29, R29 ;  /* 0x0000001dff1d723e */ /* 0x000fe400020004ff */
[----:B------:R-:W-:Y:S01]  /*2b30*/  ISETP.LT.OR P2, PT, R27, 0x9, !P2 ;  /* 0x000000091b00780c */ /* 0x000fe20005741670 */
[----:B------:R-:W-:Y:S02]  /*2b40*/  IMAD.X R31, RZ, RZ, R31, P5 ;  /* 0x000000ffff1f7224 */ /* 0x000fe400028e061f */
[----:B------:R-:W-:Y:S02]  /*2b50*/  HADD2.F32 R30, -RZ, R29.H0_H0 ;  /* 0x2000001dff1e7230 */ /* 0x000fe40000004100 */
[----:B------:R-:W-:-:S04]  /*2b60*/  IMAD.WIDE.U32 R24, R33, UR6, R24 ;  /* 0x0000000621187c25 */ /* 0x000fc8000f8e0018 */
[----:B------:R-:W-:Y:S01]  /*2b70*/  FMUL R29, R30, R11 ;  /* 0x0000000b1e1d7220 */ /* 0x000fe20000400000 */
[----:B------:R-:W-:Y:S01]  /*2b80*/  IMAD R30, R31, UR6, RZ ;  /* 0x000000061f1e7c24 */ /* 0x000fe2000f8e02ff */
[----:B------:R-:W-:Y:S02]  /*2b90*/  IADD3 R24, P5, R24, UR10, RZ ;  /* 0x0000000a18187c10 */ /* 0x000fe4000ffbe0ff */
[----:B------:R-:W-:Y:S01]  /*2ba0*/  FFMA R29, R78, R10, R29 ;  /* 0x0000000a4e1d7223 */ /* 0x000fe2000000001d */
[----:B------:R-:W-:-:S04]  /*2bb0*/  IMAD R33, R33, UR7, R30 ;  /* 0x0000000721217c24 */ /* 0x000fc8000f8e021e */
[----:B------:R-:W-:Y:S02]  /*2bc0*/  F2FP.SATFINITE.E5M2.F32.PACK_AB_MERGE_C R31, RZ, R29, RZ ;  /* 0x0000001dff1f723e */ /* 0x000fe400048060ff */
[----:B------:R-:W-:Y:S02]  /*2bd0*/  IADD3.X R25, R25, UR11, R33, P5, !PT ;  /* 0x0000000b19197c10 */ /* 0x000fe4000affe421 */
[----:B------:R-:W-:Y:S01]  /*2be0*/  PRMT R29, RZ, 0x7610, R29 ;  /* 0x00007610ff1d7816 */ /* 0x000fe2000000001d */
[----:B------:R3:W-:Y:S01]  /*2bf0*/  @!P3 STG.E.U8 desc[UR16][R6.64+0x1], R31 ;  /* 0x0000011f0600b986 */ /* 0x0007e2000c101110 */
[----:B------:R-:W-:Y:S05]  /*2c00*/  @P2 BRA `(.L_x_42) ;  /* 0x0000000000042947 */ /* 0x000fea0003800000 */
[----:B------:R4:W5:Y:S02]  /*2c10*/  LDG.E.U8 R29, desc[UR16][R24.64] ;  /* 0x00000010181d7981 */ /* 0x000964000c1e1100 */
.L_x_42:
[----:B------:R-:W-:Y:S05]  /*2c20*/  BSYNC B1 ;  /* 0x0000000000017941 */ /* 0x000fea0003800000 */
.L_x_41:
[----:B-----5:R-:W-:Y:S01]  /*2c30*/  LOP3.LUT R29, R29, 0xff, RZ, 0xc0, !PT ;  /* 0x000000ff1d1d7812 */ /* 0x020fe200078ec0ff */
[----:B------:R-:W-:Y:S01]  /*2c40*/  BSSY B1, `(.L_x_43) ;  /* 0x000000b000017945 */ /* 0x000fe20003800000 */
[----:B------:R-:W-:Y:S02]  /*2c50*/  ISETP.LT.OR P1, PT, R27, 0x9, !P1 ;  /* 0x000000091b00780c */ /* 0x000fe40004f21670 */
[----:B------:R-:W-:-:S05]  /*2c60*/  F2FP.F16.E5M2.UNPACK_B R29, R29 ;  /* 0x0000001dff1d723e */ /* 0x000fca00020004ff */
[----:B------:R-:W-:Y:S01]  /*2c70*/  HADD2.F32 R30, -RZ, R29.H0_H0 ;  /* 0x2000001dff1e7230 */ /* 0x000fe20000004100 */
[----:B------:R-:W-:-:S04]  /*2c80*/  PRMT R29, RZ, 0x7610, R29 ;  /* 0x00007610ff1d7816 */ /* 0x000fc8000000001d */
[----:B------:R-:W-:-:S04]  /*2c90*/  FMUL R30, R30, R11 ;  /* 0x0000000b1e1e7220 */ /* 0x000fc80000400000 */
[----:B------:R-:W-:-:S05]  /*2ca0*/  FFMA R30, R77, R10, R30 ;  /* 0x0000000a4d1e7223 */ /* 0x000fca000000001e */
[----:B---3--:R-:W-:-:S05]  /*2cb0*/  F2FP.SATFINITE.E5M2.F32.PACK_AB_MERGE_C R31, RZ, R30, RZ ;  /* 0x0000001eff1f723e */ /* 0x008fca00048060ff */
[----:B------:R3:W-:Y:S01]  /*2cc0*/  @!P2 STG.E.U8 desc[UR16][R8.64], R31 ;  /* 0x0000001f0800a986 */ /* 0x0007e2000c101110 */
[----:B------:R-:W-:Y:S05]  /*2cd0*/  @P1 BRA `(.L_x_44) ;  /* 0x0000000000041947 */ /* 0x000fea0003800000 */
[----:B------:R0:W5:Y:S02]  /*2ce0*/  LDG.E.U8 R29, desc[UR16][R24.64+0x1] ;  /* 0x00000110181d7981 */ /* 0x000164000c1e1100 */
.L_x_44:
[----:B------:R-:W-:Y:S05]  /*2cf0*/  BSYNC B1 ;  /* 0x0000000000017941 */ /* 0x000fea0003800000 */
.L_x_43:
[----:B-----5:R-:W-:Y:S01]  /*2d00*/  LOP3.LUT R29, R29, 0xff, RZ, 0xc0, !PT ;  /* 0x000000ff1d1d7812 */ /* 0x020fe200078ec0ff */
[----:B------:R-:W-:Y:S01]  /*2d10*/  BSSY B1, `(.L_x_45) ;  /* 0x000000c000017945 */ /* 0x000fe20003800000 */
[----:B------:R-:W-:Y:S02]  /*2d20*/  ISETP.GE.AND P2, PT, R28, 0x9, PT ;  /* 0x000000091c00780c */ /* 0x000fe40003f46270 */
[----:B------:R-:W-:Y:S02]  /*2d30*/  F2FP.F16.E5M2.UNPACK_B R29, R29 ;  /* 0x0000001dff1d723e */ /* 0x000fe400020004ff */
[----:B------:R-:W-:-:S03]  /*2d40*/  ISETP.LT.OR P3, PT, R27, 0x1, !P2 ;  /* 0x000000011b00780c */ /* 0x000fc60005761670 */
[----:B------:R-:W-:-:S05]  /*2d50*/  HADD2.F32 R30, -RZ, R29.H0_H0 ;  /* 0x2000001dff1e7230 */ /* 0x000fca0000004100 */
[----:B------:R-:W-:-:S04]  /*2d60*/  FMUL R29, R30, R11 ;  /* 0x0000000b1e1d7220 */ /* 0x000fc80000400000 */
[----:B------:R-:W-:-:S05]  /*2d70*/  FFMA R29, R76, R10, R29 ;  /* 0x0000000a4c1d7223 */ /* 0x000fca000000001d */
[----:B---3--:R-:W-:Y:S02]  /*2d80*/  F2FP.SATFINITE.E5M2.F32.PACK_AB_MERGE_C R31, RZ, R29, RZ ;  /* 0x0000001dff1f723e */ /* 0x008fe400048060ff */
[----:B------:R-:W-:-:S03]  /*2d90*/  PRMT R29, RZ, 0x7610, R29 ;  /* 0x00007610ff1d7816 */ /* 0x000fc6000000001d */
[----:B------:R3:W-:Y:S01]  /*2da0*/  @!P1 STG.E.U8 desc[UR16][R8.64+0x1], R31 ;  /* 0x0000011f08009986 */ /* 0x0007e2000c101110 */
[----:B------:R-:W-:Y:S05]  /*2db0*/  @P3 BRA `(.L_x_46) ;  /* 0x0000000000043947 */ /* 0x000fea0003800000 */
[----:B------:R0:W5:Y:S02]  /*2dc0*/  LDG.E.U8 R29, desc[UR16][R12.64+0x8] ;  /* 0x000008100c1d7981 */ /* 0x000164000c1e1100 */
.L_x_46:
[----:B------:R-:W-:Y:S05]  /*2dd0*/  BSYNC B1 ;  /* 0x0000000000017941 */ /* 0x000fea0003800000 */
.L_x_45:
        /* <DEDUP_REMOVED lines=13> */
.L_x_48:
[----:B------:R-:W-:Y:S05]  /*2eb0*/  BSYNC B1 ;  /* 0x0000000000017941 */ /* 0x000fea0003800000 */
.L_x_47:
[----:B-----5:R-:W-:Y:S01]  /*2ec0*/  LOP3.LUT R29, R29, 0xff, RZ, 0xc0, !PT ;  /* 0x000000ff1d1d7812 */ /* 0x020fe200078ec0ff */
[----:B------:R-:W-:Y:S01]  /*2ed0*/  BSSY B1, `(.L_x_49) ;  /* 0x000000b000017945 */ /* 0x000fe20003800000 */
[----:B------:R-:W-:Y:S02]  /*2ee0*/  ISETP.LT.OR P2, PT, R27, 0x9, !P2 ;  /* 0x000000091b00780c */ /* 0x000fe40005741670 */
[----:B------:R-:W-:-:S05]  /*2ef0*/  F2FP.F16.E5M2.UNPACK_B R29, R29 ;  /* 0x0000001dff1d723e */ /* 0x000fca00020004ff */
        /* <DEDUP_REMOVED lines=8> */
.L_x_50:
[----:B------:R-:W-:Y:S05]  /*2f80*/  BSYNC B1 ;  /* 0x0000000000017941 */ /* 0x000fea0003800000 */
.L_x_49:
        /* <DEDUP_REMOVED lines=12> */
.L_x_52:
[----:B------:R-:W-:Y:S05]  /*3050*/  BSYNC B1 ;  /* 0x0000000000017941 */ /* 0x000fea0003800000 */
.L_x_51:
        /* <DEDUP_REMOVED lines=13> */
.L_x_54:
[----:B------:R-:W-:Y:S05]  /*3130*/  BSYNC B1 ;  /* 0x0000000000017941 */ /* 0x000fea0003800000 */
.L_x_53:
        /* <DEDUP_REMOVED lines=13> */
.L_x_56:
[----:B------:R-:W-:Y:S05]  /*3210*/  BSYNC B1 ;  /* 0x0000000000017941 */ /* 0x000fea0003800000 */
.L_x_55:
        /* <DEDUP_REMOVED lines=12> */
.L_x_58:
[----:B------:R-:W-:Y:S05]  /*32e0*/  BSYNC B1 ;  /* 0x0000000000017941 */ /* 0x000fea0003800000 */
.L_x_57:
        /* <DEDUP_REMOVED lines=12> */
.L_x_60:
[----:B------:R-:W-:Y:S05]  /*33b0*/  BSYNC B1 ;  /* 0x0000000000017941 */ /* 0x000fea0003800000 */
.L_x_59:
        /* <DEDUP_REMOVED lines=13> */
.L_x_62:
[----:B------:R-:W-:Y:S05]  /*3490*/  BSYNC B1 ;  /* 0x0000000000017941 */ /* 0x000fea0003800000 */
.L_x_61:
        /* <DEDUP_REMOVED lines=13> */
.L_x_64:
[----:B------:R-:W-:Y:S05]  /*3570*/  BSYNC B1 ;  /* 0x0000000000017941 */ /* 0x000fea0003800000 */
.L_x_63:
        /* <DEDUP_REMOVED lines=12> */
.L_x_66:
[----:B------:R-:W-:Y:S05]  /*3640*/  BSYNC B1 ;  /* 0x0000000000017941 */ /* 0x000fea0003800000 */
.L_x_65:
        /* <DEDUP_REMOVED lines=12> */
.L_x_68:
[----:B------:R-:W-:Y:S05]  /*3710*/  BSYNC B1 ;  /* 0x0000000000017941 */ /* 0x000fea0003800000 */
.L_x_67:
        /* <DEDUP_REMOVED lines=13> */
.L_x_70:
[----:B------:R-:W-:Y:S05]  /*37f0*/  BSYNC B1 ;  /* 0x0000000000017941 */ /* 0x000fea0003800000 */
.L_x_69:
        /* <DEDUP_REMOVED lines=13> */
.L_x_72:
[----:B------:R-:W-:Y:S05]  /*38d0*/  BSYNC B1 ;  /* 0x0000000000017941 */ /* 0x000fea0003800000 */
.L_x_71:
        /* <DEDUP_REMOVED lines=12> */
.L_x_74:
[----:B------:R-:W-:Y:S05]  /*39a0*/  BSYNC B1 ;  /* 0x0000000000017941 */ /* 0x000fea0003800000 */
.L_x_73:
        /* <DEDUP_REMOVED lines=12> */
.L_x_76:
[----:B------:R-:W-:Y:S05]  /*3a70*/  BSYNC B1 ;  /* 0x0000000000017941 */ /* 0x000fea0003800000 */
.L_x_75:
        /* <DEDUP_REMOVED lines=13> */
.L_x_78:
[----:B------:R-:W-:Y:S05]  /*3b50*/  BSYNC B1 ;  /* 0x0000000000017941 */ /* 0x000fea0003800000 */
.L_x_77:
        /* <DEDUP_REMOVED lines=13> */
.L_x_80:
[----:B------:R-:W-:Y:S05]  /*3c30*/  BSYNC B1 ;  /* 0x0000000000017941 */ /* 0x000fea0003800000 */
.L_x_79:
        /* <DEDUP_REMOVED lines=12> */
.L_x_82:
[----:B------:R-:W-:Y:S05]  /*3d00*/  BSYNC B1 ;  /* 0x0000000000017941 */ /* 0x000fea0003800000 */
.L_x_81:
[----:B-----5:R-:W-:Y:S01]  /*3d10*/  LOP3.LUT R29, R29, 0xff, RZ, 0xc0, !PT ;  /* 0x000000ff1d1d7812 */ /* 0x020fe200078ec0ff */
[----:B------:R-:W-:Y:S01]  /*3d20*/  BSSY B1, `(.L_x_83) ;  /* 0x000000b000017945 */ /* 0x000fe20003800000 */
[----:B------:R-:W-:Y:S02]  /*3d30*/  ISETP.LT.OR P1, PT, R27, 0x9, !P1 ;  /* 0x000000091b00780c */ /* 0x000fe40004f21670 */
[----:B------:R-:W-:-:S05]  /*3d40*/  F2FP.F16.E5M2.UNPACK_B R29, R29 ;  /* 0x0000001dff1d723e */ /* 0x000fca00020004ff */
[----:B------:R-:W-:-:S05]  /*3d50*/  HADD2.F32 R30, -RZ, R29.H0_H0 ;  /* 0x2000001dff1e7230 */ /* 0x000fca0000004100 */
[----:B------:R-:W-:-:S04]  /*3d60*/  FMUL R30, R30, R11 ;  /* 0x0000000b1e1e7220 */ /* 0x000fc80000400000 */
[----:B------:R-:W-:Y:S01]  /*3d70*/  FFMA R30, R23, R10, R30 ;  /* 0x0000000a171e7223 */ /* 0x000fe2000000001e */
[----:B------:R-:W-:-:S04]  /*3d80*/  PRMT R23, RZ, 0x7610, R23 ;  /* 0x00007610ff177816 */ /* 0x000fc80000000017 */
[----:B------:R-:W-:-:S05]  /*3d90*/  F2FP.SATFINITE.E5M2.F32.PACK_AB_MERGE_C R29, RZ, R30, RZ ;  /* 0x0000001eff1d723e */ /* 0x000fca00048060ff */
[----:B------:R0:W-:Y:S01]  /*3da0*/  @!P2 STG.E.U8 desc[UR16][R8.64+0x28], R29 ;  /* 0x0000281d0800a986 */ /* 0x0001e2000c101110 */
[----:B------:R-:W-:Y:S05]  /*3db0*/  @P1 BRA `(.L_x_84) ;  /* 0x0000000000041947 */ /* 0x000fea0003800000 */
[----:B------:R0:W5:Y:S02]  /*3dc0*/  LDG.E.U8 R23, desc[UR16][R24.64+0x29] ;  /* 0x0000291018177981 */ /* 0x000164000c1e1100 */
.L_x_84:
[----:B------:R-:W-:Y:S05]  /*3dd0*/  BSYNC B1 ;  /* 0x0000000000017941 */ /* 0x000fea0003800000 */
.L_x_83:
[----:B-----5:R-:W-:Y:S01]  /*3de0*/  LOP3.LUT R23, R23, 0xff, RZ, 0xc0, !PT ;  /* 0x000000ff17177812 */ /* 0x020fe200078ec0ff */
[----:B------:R-:W-:Y:S01]  /*3df0*/  BSSY B1, `(.L_x_85) ;  /* 0x000000c000017945 */ /* 0x000fe20003800000 */
[----:B------:R-:W-:Y:S02]  /*3e00*/  ISETP.GE.AND P2, PT, R28, 0x31, PT ;  /* 0x000000311c00780c */ /* 0x000fe40003f46270 */
[----:B------:R-:W-:Y:S02]  /*3e10*/  F2FP.F16.E5M2.UNPACK_B R23, R23 ;  /* 0x00000017ff17723e */ /* 0x000fe400020004ff */
[----:B------:R-:W-:-:S03]  /*3e20*/  ISETP.LT.OR P3, PT, R27, 0x1, !P2 ;  /* 0x000000011b00780c */ /* 0x000fc60005761670 */
        /* <DEDUP_REMOVED lines=8> */
.L_x_86:
[----:B------:R-:W-:Y:S05]  /*3eb0*/  BSYNC B1 ;  /* 0x0000000000017941 */ /* 0x000fea0003800000 */
.L_x_85:
        /* <DEDUP_REMOVED lines=9> */
[----:B0-----:R-:W-:-:S05]  /*3f50*/  F2FP.SATFINITE.E5M2.F32.PACK_AB_MERGE_C R23, RZ, R22, RZ ;  /* 0x00000016ff17723e */ /* 0x001fca00048060ff */
[----:B------:R0:W-:Y:S01]  /*3f60*/  @!P3 STG.E.U8 desc[UR16][R6.64+0x30], R23 ;  /* 0x000030170600b986 */ /* 0x0001e2000c101110 */
[----:B------:R-:W-:Y:S05]  /*3f70*/  @P5 BRA `(.L_x_88) ;  /* 0x0000000000045947 */ /* 0x000fea0003800000 */
[----:B------:R0:W5:Y:S02]  /*3f80*/  LDG.E.U8 R21, desc[UR16][R12.64+0x31] ;  /* 0x000031100c157981 */ /* 0x000164000c1e1100 */
.L_x_88:
[----:B------:R-:W-:Y:S05]  /*3f90*/  BSYNC B1 ;  /* 0x0000000000017941 */ /* 0x000fea0003800000 */
.L_x_87:
        /* <DEDUP_REMOVED lines=12> */
.L_x_90:
[----:B------:R-:W-:Y:S05]  /*4060*/  BSYNC B1 ;  /* 0x0000000000017941 */ /* 0x000fea0003800000 */
.L_x_89:
        /* <DEDUP_REMOVED lines=12> */
.L_x_92:
[----:B------:R-:W-:Y:S05]  /*4130*/  BSYNC B1 ;  /* 0x0000000000017941 */ /* 0x000fea0003800000 */
.L_x_91:
        /* <DEDUP_REMOVED lines=13> */
.L_x_94:
[----:B------:R-:W-:Y:S05]  /*4210*/  BSYNC B1 ;  /* 0x0000000000017941 */ /* 0x000fea0003800000 */
.L_x_93:
        /* <DEDUP_REMOVED lines=13> */
.L_x_96:
[----:B------:R-:W-:Y:S05]  /*42f0*/  BSYNC B1 ;  /* 0x0000000000017941 */ /* 0x000fea0003800000 */
.L_x_95:
[----:B-----5:R-:W-:Y:S01]  /*4300*/  LOP3.LUT R17, R17, 0xff, RZ, 0xc0, !PT ;  /* 0x000000ff11117812 */ /* 0x020fe200078ec0ff */
[----:B------:R-:W-:Y:S01]  /*4310*/  BSSY B1, `(.L_x_97) ;  /* 0x000000b000017945 */ /* 0x000fe20003800000 */
[----:B------:R-:W-:Y:S02]  /*4320*/  ISETP.LT.OR P2, PT, R27, 0x9, !P2 ;  /* 0x000000091b00780c */ /* 0x000fe40005741670 */
[----:B------:R-:W-:-:S05]  /*4330*/  F2FP.F16.E5M2.UNPACK_B R17, R17 ;  /* 0x00000011ff11723e */ /* 0x000fca00020004ff */
[----:B0-2---:R-:W-:-:S05]  /*4340*/  HADD2.F32 R12, -RZ, R17.H0_H0 ;  /* 0x20000011ff0c7230 */ /* 0x005fca0000004100 */
[----:B------:R-:W-:Y:S01]  /*4350*/  FMUL R13, R12, R11 ;  /* 0x0000000b0c0d7220 */ /* 0x000fe20000400000 */
[----:B------:R-:W-:-:S03]  /*4360*/  PRMT R12, RZ, 0x7610, R12 ;  /* 0x00007610ff0c7816 */ /* 0x000fc6000000000c */
[----:B------:R-:W-:-:S05]  /*4370*/  FFMA R13, R16, R10, R13 ;  /* 0x0000000a100d7223 */ /* 0x000fca000000000d */
[----:B------:R-:W-:-:S05]  /*4380*/  F2FP.SATFINITE.E5M2.F32.PACK_AB_MERGE_C R13, RZ, R13, RZ ;  /* 0x0000000dff0d723e */ /* 0x000fca00048060ff */
[----:B------:R0:W-:Y:S01]  /*4390*/  @!P5 STG.E.U8 desc[UR16][R6.64+0x39], R13 ;  /* 0x0000390d0600d986 */ /* 0x0001e2000c101110 */
[----:B------:R-:W-:Y:S05]  /*43a0*/  @P2 BRA `(.L_x_98) ;  /* 0x0000000000042947 */ /* 0x000fea0003800000 */
[----:B------:R2:W5:Y:S02]  /*43b0*/  LDG.E.U8 R12, desc[UR16][R24.64+0x38] ;  /* 0x00003810180c7981 */ /* 0x000564000c1e1100 */
.L_x_98:
[----:B------:R-:W-:Y:S05]  /*43c0*/  BSYNC B1 ;  /* 0x0000000000017941 */ /* 0x000fea0003800000 */
.L_x_97:
[----:B-----5:R-:W-:Y:S01]  /*43d0*/  LOP3.LUT R12, R12, 0xff, RZ, 0xc0, !PT ;  /* 0x000000ff0c0c7812 */ /* 0x020fe200078ec0ff */
[----:B------:R-:W-:Y:S01]  /*43e0*/  BSSY B1, `(.L_x_99) ;  /* 0x000000b000017945 */ /* 0x000fe20003800000 */
[----:B------:R-:W-:Y:S02]  /*43f0*/  ISETP.LT.OR P1, PT, R27, 0x9, !P1 ;  /* 0x000000091b00780c */ /* 0x000fe40004f21670 */
[----:B------:R-:W-:Y:S02]  /*4400*/  F2FP.F16.E5M2.UNPACK_B R12, R12 ;  /* 0x0000000cff0c723e */ /* 0x000fe400020004ff */
[----:B01-3--:R-:W-:-:S03]  /*4410*/  PRMT R6, RZ, 0x7610, R6 ;  /* 0x00007610ff067816 */ /* 0x00bfc60000000006 */
[----:B------:R-:W-:-:S05]  /*4420*/  HADD2.F32 R12, -RZ, R12.H0_H0 ;  /* 0x2000000cff0c7230 */ /* 0x000fca0000004100 */
[----:B------:R-:W-:-:S04]  /*4430*/  FMUL R12, R12, R11 ;  /* 0x0000000b0c0c7220 */ /* 0x000fc80000400000 */
[----:B------:R-:W-:-:S05]  /*4440*/  FFMA R12, R15, R10, R12 ;  /* 0x0000000a0f0c7223 */ /* 0x000fca000000000c */
[----:B------:R-:W-:-:S05]  /*4450*/  F2FP.SATFINITE.E5M2.F32.PACK_AB_MERGE_C R7, RZ, R12, RZ ;  /* 0x0000000cff07723e */ /* 0x000fca00048060ff */
[----:B------:R0:W-:Y:S01]  /*4460*/  @!P2 STG.E.U8 desc[UR16][R8.64+0x38], R7 ;  /* 0x000038070800a986 */ /* 0x0001e2000c101110 */
[----:B------:R-:W-:Y:S05]  /*4470*/  @P1 BRA `(.L_x_100) ;  /* 0x0000000000041947 */ /* 0x000fea0003800000 */
[----:B------:R1:W5:Y:S02]  /*4480*/  LDG.E.U8 R6, desc[UR16][R24.64+0x39] ;  /* 0x0000391018067981 */ /* 0x000364000c1e1100 */
.L_x_100:
[----:B------:R-:W-:Y:S05]  /*4490*/  BSYNC B1 ;  /* 0x0000000000017941 */ /* 0x000fea0003800000 */
.L_x_99:
[----:B------:R-:W-:Y:S05]  /*44a0*/  @P1 BRA `(.L_x_101) ;  /* 0x0000000800601947 */ /* 0x000fea0003800000 */
[----:B-----5:R-:W-:-:S04]  /*44b0*/  LOP3.LUT R6, R6, 0xff, RZ, 0xc0, !PT ;  /* 0x000000ff06067812 */ /* 0x020fc800078ec0ff */
[----:B------:R-:W-:-:S05]  /*44c0*/  F2FP.F16.E5M2.UNPACK_B R6, R6 ;  /* 0x00000006ff06723e */ /* 0x000fca00020004ff */
[----:B------:R-:W-:-:S05]  /*44d0*/  HADD2.F32 R6, -RZ, R6.H0_H0 ;  /* 0x20000006ff067230 */ /* 0x000fca0000004100 */
[----:B0-----:R-:W-:-:S04]  /*44e0*/  FMUL R7, R6, R11 ;  /* 0x0000000b06077220 */ /* 0x001fc80000400000 */
[----:B------:R-:W-:-:S05]  /*44f0*/  FFMA R7, R14, R10, R7 ;  /* 0x0000000a0e077223 */ /* 0x000fca0000000007 */
[----:B------:R-:W-:-:S05]  /*4500*/  F2FP.SATFINITE.E5M2.F32.PACK_AB_MERGE_C R7, RZ, R7, RZ ;  /* 0x00000007ff07723e */ /* 0x000fca00048060ff */
[----:B------:R3:W-:Y:S01]  /*4510*/  STG.E.U8 desc[UR16][R8.64+0x39], R7 ;  /* 0x0000390708007986 */ /* 0x0007e2000c101110 */
[----:B------:R-:W-:Y:S05]  /*4520*/  BRA `(.L_x_101) ;  /* 0x0000000800407947 */ /* 0x000fea0003800000 */
.L_x_36:
[----:B------:R-:W-:Y:S01]  /*4530*/  ISETP.GE.AND P1, PT, R28, 0x2, PT ;  /* 0x000000021c00780c */ /* 0x000fe20003f26270 */
[-C--:B--2---:R-:W-:Y:S01]  /*4540*/  FMUL R78, R78, R10.reuse ;  /* 0x0000000a4e4e7220 */ /* 0x084fe20000400000 */
[----:B------:R-:W-:Y:S01]  /*4550*/  ISETP.GE.AND P3, PT, R28, 0x1, PT ;  /* 0x000000011c00780c */ /* 0x000fe20003f66270 */
[-C--:B------:R-:W-:Y:S01]  /*4560*/  FMUL R79, R79, R10.reuse ;  /* 0x0000000a4f4f7220 */ /* 0x080fe20000400000 */
[----:B------:R-:W-:Y:S01]  /*4570*/  ISETP.LT.OR P5, PT, R27, 0x1, !P1 ;  /* 0x000000011b00780c */ /* 0x000fe20004fa1670 */
[-C--:B------:R-:W-:Y:S01]  /*4580*/  FMUL R77, R77, R10.reuse ;  /* 0x0000000a4d4d7220 */ /* 0x080fe20000400000 */
[C---:B------:R-:W-:Y:S01]  /*4590*/  ISETP.LT.OR P2, PT, R27.reuse, 0x1, !P3 ;  /* 0x000000011b00780c */ /* 0x040fe20005f41670 */
[-C--:B------:R-:W-:Y:S01]  /*45a0*/  FMUL R76, R76, R10.reuse ;  /* 0x0000000a4c4c7220 */ /* 0x080fe20000400000 */
[----:B------:R-:W-:Y:S01]  /*45b0*/  ISETP.LT.OR P3, PT, R27, 0x9, !P3 ;  /* 0x000000091b00780c */ /* 0x000fe20005f61670 */
[----:B------:R-:W-:Y:S01]  /*45c0*/  FMUL R75, R75, R10 ;  /* 0x0000000a4b4b7220 */ /* 0x000fe20000400000 */
[----:B------:R-:W-:Y:S01]  /*45d0*/  F2FP.SATFINITE.E5M2.F32.PACK_AB_MERGE_C R13, RZ, R78, RZ ;  /* 0x0000004eff0d723e */ /* 0x000fe200048060ff */
[-C--:B------:R-:W-:Y:S01]  /*45e0*/  FMUL R74, R74, R10.reuse ;  /* 0x0000000a4a4a7220 */ /* 0x080fe20000400000 */
[----:B------:R-:W-:Y:S01]  /*45f0*/  F2FP.SATFINITE.E5M2.F32.PACK_AB_MERGE_C R79, RZ, R79, RZ ;  /* 0x0000004fff4f723e */ /* 0x000fe200048060ff */
[-C--:B------:R-:W-:Y:S01]  /*4600*/  FMUL R73, R73, R10.reuse ;  /* 0x0000000a49497220 */ /* 0x080fe20000400000 */
[----:B------:R-:W-:Y:S01]  /*4610*/  F2FP.SATFINITE.E5M2.F32.PACK_AB_MERGE_C R77, RZ, R77, RZ ;  /* 0x0000004dff4d723e */ /* 0x000fe200048060ff */
[-C--:B------:R-:W-:Y:S01]  /*4620*/  FMUL R72, R72, R10.reuse ;  /* 0x0000000a48487220 */ /* 0x080fe20000400000 */
[----:B------:R-:W-:Y:S01]  /*4630*/  ISETP.LT.OR P1, PT, R27, 0x9, !P1 ;  /* 0x000000091b00780c */ /* 0x000fe20004f21670 */
[----:B------:R0:W-:Y:S01]  /*4640*/  @!P5 STG.E.U8 desc[UR16][R6.64+0x1], R13 ;  /* 0x0000010d0600d986 */ /* 0x0001e2000c101110 */
[C---:B------:R-:W-:Y:S01]  /*4650*/  ISETP.GE.AND P5, PT, R28.reuse, 0x9, PT ;  /* 0x000000091c00780c */ /* 0x040fe20003fa6270 */
[-C--:B------:R-:W-:Y:S01]  /*4660*/  FMUL R69, R69, R10.reuse ;  /* 0x0000000a45457220 */ /* 0x080fe20000400000 */
[----:B------:R-:W-:Y:S01]  /*4670*/  F2FP.SATFINITE.E5M2.F32.PACK_AB_MERGE_C R75, RZ, R75, RZ ;  /* 0x0000004bff4b723e */ /* 0x000fe200048060ff */
[----:B------:R-:W-:Y:S01]  /*4680*/  @!P2 STG.E.U8 desc[UR16][R6.64], R79 ;  /* 0x0000004f0600a986 */ /* 0x000fe2000c101110 */
[----:B------:R-:W-:Y:S01]  /*4690*/  ISETP.GE.AND P2, PT, R28, 0xa, PT ;  /* 0x0000000a1c00780c */ /* 0x000fe20003f46270 */
[----:B------:R-:W-:Y:S01]  /*46a0*/  FMUL R68, R68, R10 ;  /* 0x0000000a44447220 */ /* 0x000fe20000400000 */
[----:B------:R-:W-:Y:S01]  /*46b0*/  F2FP.SATFINITE.E5M2.F32.PACK_AB_MERGE_C R25, RZ, R74, RZ ;  /* 0x0000004aff19723e */ /* 0x000fe200048060ff */
[----:B------:R-:W-:Y:S01]  /*46c0*/  @!P3 STG.E.U8 desc[UR16][R8.64], R77 ;  /* 0x0000004d0800b986 */ /* 0x000fe2000c101110 */
[----:B------:R-:W-:Y:S01]  /*46d0*/  ISETP.LT.OR P3, PT, R27, 0x1, !P5 ;  /* 0x000000011b00780c */ /* 0x000fe20006f61670 */
[-C--:B------:R-:W-:Y:S01]  /*46e0*/  FMUL R67, R67, R10.reuse ;  /* 0x0000000a43437220 */ /* 0x080fe20000400000 */
[C---:B------:R-:W-:Y:S01]  /*46f0*/  ISETP.LT.OR P6, PT, R27.reuse, 0x1, !P2 ;  /* 0x000000011b00780c */ /* 0x040fe200057c1670 */
[-C--:B------:R-:W-:Y:S01]  /*4700*/  FMUL R66, R66, R10.reuse ;  /* 0x0000000a42427220 */ /* 0x080fe20000400000 */
[----:B------:R-:W-:Y:S01]  /*4710*/  ISETP.LT.OR P5, PT, R27, 0x9, !P5 ;  /* 0x000000091b00780c */ /* 0x000fe20006fa1670 */
[----:B------:R-:W-:Y:S01]  /*4720*/  FMUL R65, R65, R10 ;  /* 0x0000000a41417220 */ /* 0x000fe20000400000 */
[----:B0-----:R-:W-:Y:S01]  /*4730*/  F2FP.SATFINITE.E5M2.F32.PACK_AB_MERGE_C R13, RZ, R76, RZ ;  /* 0x0000004cff0d723e */ /* 0x001fe200048060ff */
[-C--:B------:R-:W-:Y:S01]  /*4740*/  FMUL R64, R64, R10.reuse ;  /* 0x0000000a40407220 */ /* 0x080fe20000400000 */
[----:B------:R-:W-:Y:S01]  /*4750*/  F2FP.SATFINITE.E5M2.F32.PACK_AB_MERGE_C R73, RZ, R73, RZ ;  /* 0x00000049ff49723e */ /* 0x000fe200048060ff */
[-C--:B------:R-:W-:Y:S01]  /*4760*/  FMUL R63, R63, R10.reuse ;  /* 0x0000000a3f3f7220 */ /* 0x080fe20000400000 */
[C---:B------:R-:W-:Y:S01]  /*4770*/  ISETP.LT.OR P2, PT, R27.reuse, 0x9, !P2 ;  /* 0x000000091b00780c */ /* 0x040fe20005741670 */
[----:B------:R0:W-:Y:S01]  /*4780*/  @!P1 STG.E.U8 desc[UR16][R8.64+0x1], R13 ;  /* 0x0000010d08009986 */ /* 0x0001e2000c101110 */
[----:B------:R-:W-:Y:S01]  /*4790*/  ISETP.GE.AND P1, PT, R28, 0x12, PT ;  /* 0x000000121c00780c */ /* 0x000fe20003f26270 */
[-C--:B------:R-:W-:Y:S01]  /*47a0*/  FMUL R62, R62, R10.reuse ;  /* 0x0000000a3e3e7220 */ /* 0x080fe20000400000 */
[----:B------:R-:W-:Y:S01]  /*47b0*/  F2FP.SATFINITE.E5M2.F32.PACK_AB_MERGE_C R69, RZ, R69, RZ ;  /* 0x00000045ff45723e */ /* 0x000fe200048060ff */
[----:B------:R-:W-:Y:S01]  /*47c0*/  @!P3 STG.E.U8 desc[UR16][R6.64+0x8], R75 ;  /* 0x0000084b0600b986 */ /* 0x000fe2000c101110 */
[----:B------:R-:W-:Y:S01]  /*47d0*/  ISETP.GE.AND P3, PT, R28, 0x11, PT ;  /* 0x000000111c00780c */ /* 0x000fe20003f66270 */
[-C--:B------:R-:W-:Y:S01]  /*47e0*/  FMUL R60, R60, R10.reuse ;  /* 0x0000000a3c3c7220 */ /* 0x080fe20000400000 */
[----:B------:R-:W-:Y:S01]  /*47f0*/  F2FP.SATFINITE.E5M2.F32.PACK_AB_MERGE_C R67, RZ, R67, RZ ;  /* 0x00000043ff43723e */ /* 0x000fe200048060ff */
[----:B------:R1:W-:Y:S01]  /*4800*/  @!P6 STG.E.U8 desc[UR16][R6.64+0x9], R25 ;  /* 0x000009190600e986 */ /* 0x0003e2000c101110 */
[----:B------:R-:W-:Y:S01]  /*4810*/  ISETP.LT.OR P6, PT, R27, 0x1, !P1 ;  /* 0x000000011b00780c */ /* 0x000fe20004fc1670 */
[-C--:B------:R-:W-:Y:S01]  /*4820*/  FMUL R61, R61, R10.reuse ;  /* 0x0000000a3d3d7220 */ /* 0x080fe20000400000 */
[C---:B------:R-:W-:Y:S01]  /*4830*/  ISETP.LT.OR P1, PT, R27.reuse, 0x9, !P1 ;  /* 0x000000091b00780c */ /* 0x040fe20004f21670 */
[----:B------:R-:W-:Y:S01]  /*4840*/  @!P5 STG.E.U8 desc[UR16][R8.64+0x8], R73 ;  /* 0x000008490800d986 */ /* 0x000fe2000c101110 */
[----:B------:R-:W-:Y:S01]  /*4850*/  ISETP.LT.OR P5, PT, R27, 0x1, !P3 ;  /* 0x000000011b00780c */ /* 0x000fe20005fa1670 */
[-C--:B------:R-:W-:Y:S01]  /*4860*/  FMUL R59, R59, R10.reuse ;  /* 0x0000000a3b3b7220 */ /* 0x080fe20000400000 */
[----:B------:R-:W-:Y:S01]  /*4870*/  ISETP.LT.OR P3, PT, R27, 0x9, !P3 ;  /* 0x000000091b00780c */ /* 0x000fe20005f61670 */
[----:B------:R-:W-:Y:S01]  /*4880*/  FMUL R58, R58, R10 ;  /* 0x0000000a3a3a7220 */ /* 0x000fe20000400000 */
[----:B0-----:R-:W-:Y:S01]  /*4890*/  F2FP.SATFINITE.E5M2.F32.PACK_AB_MERGE_C R13, RZ, R72, RZ ;  /* 0x00000048ff0d723e */ /* 0x001fe200048060ff */
[-C--:B------:R-:W-:Y:S01]  /*48a0*/  FMUL R56, R56, R10.reuse ;  /* 0x0000000a38387220 */ /* 0x080fe20000400000 */
[----:B------:R-:W-:Y:S01]  /*48b0*/  F2FP.SATFINITE.E5M2.F32.PACK_AB_MERGE_C R65, RZ, R65, RZ ;  /* 0x00000041ff41723e */ /* 0x000fe200048060ff */
[----:B------:R-:W-:Y:S01]  /*48c0*/  FMUL R57, R57, R10 ;  /* 0x0000000a39397220 */ /* 0x000fe20000400000 */
[----:B-1----:R-:W-:Y:S01]  /*48d0*/  F2FP.SATFINITE.E5M2.F32.PACK_AB_MERGE_C R25, RZ, R68, RZ ;  /* 0x00000044ff19723e */ /* 0x002fe200048060ff */
[----:B------:R0:W-:Y:S01]  /*48e0*/  @!P2 STG.E.U8 desc[UR16][R8.64+0x9], R13 ;  /* 0x0000090d0800a986 */ /* 0x0001e2000c101110 */
[C---:B------:R-:W-:Y:S01]  /*48f0*/  ISETP.GE.AND P2, PT, R28.reuse, 0x1a, PT ;  /* 0x0000001a1c00780c */ /* 0x040fe20003f46270 */
        /* <DEDUP_REMOVED lines=11> */
[C---:B------:R-:W-:Y:S01]  /*49b0*/  ISETP.LT.OR P3, PT, R27.reuse, 0x1, !P5 ;  /* 0x000000011b00780c */ /* 0x040fe20006f61670 */
        /* <DEDUP_REMOVED lines=17> */
[C---:B------:R-:W-:Y:S01]  /*4ad0*/  ISETP.LT.OR P6, PT, R27.reuse, 0x1, !P3 ;  /* 0x000000011b00780c */ /* 0x040fe20005fc1670 */
[----:B------:R-:W-:Y:S01]  /*4ae0*/  FMUL R14, R14, R10 ;  /* 0x0000000a0e0e7220 */ /* 0x000fe20000400000 */
[C---:B------:R-:W-:Y:S01]  /*4af0*/  ISETP.LT.OR P3, PT, R27.reuse, 0x9, !P3 ;  /* 0x000000091b00780c */ /* 0x040fe20005f61670 */
[----:B------:R-:W-:Y:S01]  /*4b00*/  @!P5 STG.E.U8 desc[UR16][R8.64+0x18], R63 ;  /* 0x0000183f0800d986 */ /* 0x000fe2000c101110 */
[----:B------:R-:W-:-:S02]  /*4b10*/  ISETP.LT.OR P5, PT, R27, 0x1, !P1 ;  /* 0x000000011b00780c */ /* 0x000fc40004fa1670 */
[----:B0-----:R-:W-:Y:S02]  /*4b20*/  F2FP.SATFINITE.E5M2.F32.PACK_AB_MERGE_C R13, RZ, R62, RZ ;  /* 0x0000003eff0d723e */ /* 0x001fe400048060ff */
[----:B------:R-:W-:Y:S02]  /*4b30*/  ISETP.LT.OR P1, PT, R27, 0x9, !P1 ;  /* 0x000000091b00780c */ /* 0x000fe40004f21670 */
[----:B------:R-:W-:Y:S01]  /*4b40*/  F2FP.SATFINITE.E5M2.F32.PACK_AB_MERGE_C R21, RZ, R21, RZ ;  /* 0x00000015ff15723e */ /* 0x000fe200048060ff */
[----:B------:R0:W-:Y:S01]  /*4b50*/  @!P2 STG.E.U8 desc[UR16][R8.64+0x19], R13 ;  /* 0x0000190d0800a986 */ /* 0x0001e2000c101110 */
[----:B-1----:R-:W-:Y:S02]  /*4b60*/  F2FP.SATFINITE.E5M2.F32.PACK_AB_MERGE_C R25, RZ, R60, RZ ;  /* 0x0000003cff19723e */ /* 0x002fe400048060ff */
[----:B------:R-:W-:Y:S01]  /*4b70*/  ISETP.GE.AND P2, PT, R28, 0x2a, PT ;  /* 0x0000002a1c00780c */ /* 0x000fe20003f46270 */
[----:B------:R-:W-:Y:S01]  /*4b80*/  @!P6 STG.E.U8 desc[UR16][R6.64+0x20], R61 ;  /* 0x0000203d0600e986 */ /* 0x000fe2000c101110 */
[----:B------:R-:W-:-:S02]  /*4b90*/  F2FP.SATFINITE.E5M2.F32.PACK_AB_MERGE_C R19, RZ, R19, RZ ;  /* 0x00000013ff13723e */ /* 0x000fc400048060ff */
[----:B------:R-:W-:Y:S01]  /*4ba0*/  F2FP.SATFINITE.E5M2.F32.PACK_AB_MERGE_C R17, RZ, R17, RZ ;  /* 0x00000011ff11723e */ /* 0x000fe200048060ff */
[----:B------:R1:W-:Y:S01]  /*4bb0*/  @!P5 STG.E.U8 desc[UR16][R6.64+0x21], R25 ;  /* 0x000021190600d986 */ /* 0x0003e2000c101110 */
[----:B------:R-:W-:Y:S02]  /*4bc0*/  ISETP.GE.AND P5, PT, R28, 0x29, PT ;  /* 0x000000291c00780c */ /* 0x000fe40003fa6270 */
[----:B------:R-:W-:Y:S01]  /*4bd0*/  F2FP.SATFINITE.E5M2.F32.PACK_AB_MERGE_C R15, RZ, R15, RZ ;  /* 0x0000000fff0f723e */ /* 0x000fe200048060ff */
[----:B------:R-:W-:Y:S01]  /*4be0*/  @!P3 STG.E.U8 desc[UR16][R8.64+0x20], R59 ;  /* 0x0000203b0800b986 */ /* 0x000fe2000c101110 */
[C---:B------:R-:W-:Y:S02]  /*4bf0*/  ISETP.LT.OR P3, PT, R27.reuse, 0x1, !P2 ;  /* 0x000000011b00780c */ /* 0x040fe40005761670 */
[C---:B------:R-:W-:Y:S02]  /*4c00*/  ISETP.LT.OR P6, PT, R27.reuse, 0x1, !P5 ;  /* 0x000000011b00780c */ /* 0x040fe40006fc1670 */
[----:B------:R-:W-:-:S02]  /*4c10*/  ISETP.LT.OR P5, PT, R27, 0x9, !P5 ;  /* 0x000000091b00780c */ /* 0x000fc40006fa1670 */
[----:B0-----:R-:W-:Y:S02]  /*4c20*/  F2FP.SATFINITE.E5M2.F32.PACK_AB_MERGE_C R13, RZ, R58, RZ ;  /* 0x0000003aff0d723e */ /* 0x001fe400048060ff */
[----:B-1----:R-:W-:Y:S02]  /*4c30*/  F2FP.SATFINITE.E5M2.F32.PACK_AB_MERGE_C R25, RZ, R56, RZ ;  /* 0x00000038ff19723e */ /* 0x002fe400048060ff */
[----:B------:R-:W-:Y:S01]  /*4c40*/  ISETP.LT.OR P2, PT, R27, 0x9, !P2 ;  /* 0x000000091b00780c */ /* 0x000fe20005741670 */
[----:B------:R0:W-:Y:S01]  /*4c50*/  @!P1 STG.E.U8 desc[UR16][R8.64+0x21], R13 ;  /* 0x0000210d08009986 */ /* 0x0001e2000c101110 */
[----:B------:R-:W-:-:S03]  /*4c60*/  ISETP.GE.AND P1, PT, R28, 0x31, PT ;  /* 0x000000311c00780c */ /* 0x000fc60003f26270 */
[----:B------:R1:W-:Y:S01]  /*4c70*/  @!P3 STG.E.U8 desc[UR16][R6.64+0x29], R25 ;  /* 0x000029190600b986 */ /* 0x0003e2000c101110 */
[----:B------:R-:W-:-:S03]  /*4c80*/  ISETP.GE.AND P3, PT, R28, 0x32, PT ;  /* 0x000000321c00780c */ /* 0x000fc60003f66270 */
[----:B------:R-:W-:Y:S01]  /*4c90*/  @!P6 STG.E.U8 desc[UR16][R6.64+0x28], R57 ;  /* 0x000028390600e986 */ /* 0x000fe2000c101110 */
[C---:B------:R-:W-:Y:S02]  /*4ca0*/  ISETP.LT.OR P6, PT, R27.reuse, 0x1, !P1 ;  /* 0x000000011b00780c */ /* 0x040fe40004fc1670 */
[C---:B------:R-:W-:Y:S01]  /*4cb0*/  ISETP.LT.OR P1, PT, R27.reuse, 0x9, !P1 ;  /* 0x000000091b00780c */ /* 0x040fe20004f21670 */
[----:B------:R-:W-:Y:S01]  /*4cc0*/  @!P5 STG.E.U8 desc[UR16][R8.64+0x28], R23 ;  /* 0x000028170800d986 */ /* 0x000fe2000c101110 */
[C---:B------:R-:W-:Y:S02]  /*4cd0*/  ISETP.LT.OR P5, PT, R27.reuse, 0x1, !P3 ;  /* 0x000000011b00780c */ /* 0x040fe40005fa1670 */
        /* <DEDUP_REMOVED lines=10> */
[----:B------:R2:W-:Y:S01]  /*4d80*/  @!P1 STG.E.U8 desc[UR16][R8.64+0x30], R19 ;  /* 0x0000301308009986 */ /* 0x0005e2000c101110 */
[C---:B------:R-:W-:Y:S02]  /*4d90*/  ISETP.LT.OR P1, PT, R27.reuse, 0x1, !P2 ;  /* 0x000000011b00780c */ /* 0x040fe40005721670 */
[----:B------:R-:W-:Y:S02]  /*4da0*/  ISETP.LT.OR P2, PT, R27, 0x9, !P2 ;  /* 0x000000091b00780c */ /* 0x000fe40005741670 */
[----:B0-----:R-:W-:Y:S02]  /*4db0*/  F2FP.SATFINITE.E5M2.F32.PACK_AB_MERGE_C R13, RZ, R18, RZ ;  /* 0x00000012ff0d723e */ /* 0x001fe400048060ff */
[----:B-1----:R-:W-:-:S03]  /*4dc0*/  F2FP.SATFINITE.E5M2.F32.PACK_AB_MERGE_C R21, RZ, R14, RZ ;  /* 0x0000000eff15723e */ /* 0x002fc600048060ff */
[----:B------:R0:W-:Y:S01]  /*4dd0*/  @!P3 STG.E.U8 desc[UR16][R8.64+0x31], R13 ;  /* 0x0000310d0800b986 */ /* 0x0001e2000c101110 */
[----:B--2---:R-:W-:-:S03]  /*4de0*/  F2FP.SATFINITE.E5M2.F32.PACK_AB_MERGE_C R19, RZ, R16, RZ ;  /* 0x00000010ff13723e */ /* 0x004fc600048060ff */
[----:B------:R0:W-:Y:S04]  /*4df0*/  @!P1 STG.E.U8 desc[UR16][R6.64+0x38], R17 ;  /* 0x0000381106009986 */ /* 0x0001e8000c101110 */
[----:B------:R0:W-:Y:S04]  /*4e00*/  @!P5 STG.E.U8 desc[UR16][R6.64+0x39], R19 ;  /* 0x000039130600d986 */ /* 0x0001e8000c101110 */
[----:B------:R0:W-:Y:S04]  /*4e10*/  @!P2 STG.E.U8 desc[UR16][R8.64+0x38], R15 ;  /* 0x0000380f0800a986 */ /* 0x0001e8000c101110 */
[----:B------:R0:W-:Y:S02]  /*4e20*/  @!P6 STG.E.U8 desc[UR16][R8.64+0x39], R21 ;  /* 0x000039150800e986 */ /* 0x0001e4000c101110 */
.L_x_101:
[----:B------:R-:W-:Y:S05]  /*4e30*/  BSYNC B0 ;  /* 0x0000000000007941 */ /* 0x000fea0003800000 */
.L_x_35:
[----:B------:R-:W-:Y:S01]  /*4e40*/  ULDC UR6, c[0x0][0xc] ;  /* 0x0000030000067ab9 */ /* 0x000fe20000000800 */
[----:B------:R-:W-:Y:S01]  /*4e50*/  ULDC UR7, c[0x0][0x10] ;  /* 0x0000040000077ab9 */ /* 0x000fe20000000800 */
[----:B0--3--:R-:W0:Y:S01]  /*4e60*/  LDC R7, c[0x0][0x14] ;  /* 0x00000500ff077b82 */ /* 0x009e220000000800 */
[----:B------:R-:W-:Y:S01]  /*4e70*/  UIMAD.WIDE.U32 UR6, UR6, UR7, URZ ;  /* 0x00000007060672a5 */ /* 0x000fe2000f8e003f */
[----:B-----5:R-:W-:Y:S01]  /*4e80*/  PRMT R6, RZ, 0x7610, R6 ;  /* 0x00007610ff067816 */ /* 0x020fe20000000006 */
[----:B------:R-:W-:Y:S02]  /*4e90*/  IMAD.MOV.U32 R70, RZ, RZ, -0x1 ;  /* 0xffffffffff467424 */ /* 0x000fe400078e00ff */
[----:B------:R-:W-:Y:S02]  /*4ea0*/  IMAD.MOV.U32 R71, RZ, RZ, -0x1 ;  /* 0xffffffffff477424 */ /* 0x000fe400078e00ff */
[----:B0-----:R-:W-:-:S04]  /*4eb0*/  IMAD.WIDE.U32 R4, R7, UR6, R4 ;  /* 0x0000000607047c25 */ /* 0x001fc8000f8e0004 */
[----:B------:R-:W-:Y:S01]  /*4ec0*/  IMAD R7, R7, UR7, RZ ;  /* 0x0000000707077c24 */ /* 0x000fe2000f8e02ff */
[----:B------:R-:W-:Y:S02]  /*4ed0*/  ULDC.64 UR6, c[0x0][0x650] ;  /* 0x0001940000067ab9 */ /* 0x000fe40000000a00 */
[----:B------:R-:W-:Y:S01]  /*4ee0*/  ISETP.GE.U32.AND P1, PT, R4, UR6, PT ;  /* 0x0000000604007c0c */ /* 0x000fe2000bf26070 */
[----:B------:R-:W-:-:S05]  /*4ef0*/  IMAD.IADD R5, R5, 0x1, R7 ;  /* 0x0000000105057824 */ /* 0x000fca00078e0207 */
[----:B------:R-:W-:-:S13]  /*4f00*/  ISETP.GE.U32.AND.EX P1, PT, R5, UR7, PT, P1 ;  /* 0x0000000705007c0c */ /* 0x000fda000bf26110 */
[----:B------:R-:W-:Y:S05]  /*4f10*/  @P1 BRA `(.L_x_102) ;  /* 0x0000000400601947 */ /* 0x000fea0003800000 */
[----:B------:R-:W0:Y:S01]  /*4f20*/  S2R R20, SR_CTAID.X ;  /* 0x0000000000147919 */ /* 0x000e220000002500 */
[----:B------:R-:W3:Y:S01]  /*4f30*/  LDC.64 R14, c[0x0][0x628] ;  /* 0x00018a00ff0e7b82 */ /* 0x000ee20000000a00 */
[----:B------:R-:W-:Y:S01]  /*4f40*/  ULDC UR6, c[0x0][0x150] ;  /* 0x0000540000067ab9 */ /* 0x000fe20000000800 */
[----:B------:R-:W-:Y:S01]  /*4f50*/  IMAD.MOV.U32 R12, RZ, RZ, R4 ;  /* 0x000000ffff0c7224 */ /* 0x000fe200078e0004 */
[----:B------:R-:W0:Y:S01]  /*4f60*/  S2R R22, SR_CTAID.Y ;  /* 0x0000000000167919 */ /* 0x000e220000002600 */
[----:B------:R-:W-:-:S04]  /*4f70*/  IMAD.MOV.U32 R13, RZ, RZ, R5 ;  /* 0x000000ffff0d7224 */ /* 0x000fc800078e0005 */
[----:B------:R-:W1:Y:S08]  /*4f80*/  LDC R23, c[0x0][0x144] ;  /* 0x00005100ff177b82 */ /* 0x000e700000000800 */
[----:B------:R-:W1:Y:S08]  /*4f90*/  LDC R16, c[0x0][0x630] ;  /* 0x00018c00ff107b82 */ /* 0x000e700000000800 */
[----:B------:R-:W1:Y:S01]  /*4fa0*/  LDC.64 R18, c[0x0][0x620] ;  /* 0x00018800ff127b82 */ /* 0x000e620000000a00 */
[----:B---3--:R-:W-:-:S04]  /*4fb0*/  ISETP.NE.U32.AND P1, PT, R14, RZ, PT ;  /* 0x000000ff0e00720c */ /* 0x008fc80003f25070 */
[----:B------:R-:W-:Y:S02]  /*4fc0*/  ISETP.NE.AND.EX P1, PT, R15, RZ, PT, P1 ;  /* 0x000000ff0f00720c */ /* 0x000fe40003f25310 */
[----:B0-----:R-:W-:-:S05]  /*4fd0*/  I2FP.F32.U32 R6, R20 ;  /* 0x0000001400067245 */ /* 0x001fca0000201000 */
[----:B------:R-:W-:-:S04]  /*4fe0*/  FMUL R6, R6, UR6 ;  /* 0x0000000606067c20 */ /* 0x000fc80008400000 */
[----:B------:R0:W3:Y:S02]  /*4ff0*/  F2I.U32.TRUNC.NTZ R21, R6 ;  /* 0x0000000600157305 */ /* 0x0000e4000020f000 */
[----:B------:R-:W-:Y:S05]  /*5000*/  @!P1 BRA `(.L_x_103) ;  /* 0x0000000000289947 */ /* 0x000fea0003800000 */
[----:B------:R-:W5:Y:S02]  /*5010*/  LDC R7, c[0x0][0x634] ;  /* 0x00018d00ff077b82 */ /* 0x000f640000000800 */
[----:B-----5:R-:W-:-:S05]  /*5020*/  IADD3 R13, P1, R4, R7, RZ ;  /* 0x00000007040d7210 */ /* 0x020fca0007f3e0ff */
[----:B------:R-:W-:-:S04]  /*5030*/  IMAD.X R17, RZ, RZ, R5, P1 ;  /* 0x000000ffff117224 */ /* 0x000fc800008e0605 */
[----:B0-----:R-:W-:-:S04]  /*5040*/  IMAD.WIDE.U32 R6, R17, R14, RZ ;  /* 0x0000000e11067225 */ /* 0x001fc800078e00ff */
[----:B------:R-:W-:-:S04]  /*5050*/  IMAD.WIDE.U32 R8, P1, R13, R15, R6 ;  /* 0x0000000f0d087225 */ /* 0x000fc80007820006 */
[----:B------:R-:W-:-:S04]  /*5060*/  IMAD.WIDE.U32 R6, R13, R14, RZ ;  /* 0x0000000e0d067225 */ /* 0x000fc800078e00ff */
[----:B------:R-:W-:Y:S01]  /*5070*/  IMAD.X R13, RZ, RZ, RZ, P1 ;  /* 0x000000ffff0d7224 */ /* 0x000fe200008e06ff */
[----:B------:R-:W-:Y:S01]  /*5080*/  IADD3 RZ, P1, R7, R8, RZ ;  /* 0x0000000807ff7210 */ /* 0x000fe20007f3e0ff */
[----:B------:R-:W-:-:S04]  /*5090*/  IMAD.MOV.U32 R12, RZ, RZ, R9 ;  /* 0x000000ffff0c7224 */ /* 0x000fc800078e0009 */
[----:B------:R-:W-:-:S08]  /*50a0*/  IMAD.WIDE.U32.X R12, R17, R15, R12, P1 ;  /* 0x0000000f110c7225 */ /* 0x000fd000008e040c */
.L_x_103:
[----:B------:R-:W5:Y:S01]  /*50b0*/  LDC.64 R28, c[0x0][0x640] ;  /* 0x00019000ff1c7b82 */ /* 0x000f620000000a00 */
[-C--:B-1----:R-:W-:Y:S01]  /*50c0*/  SHF.R.U64 R71, R12, R16.reuse, R13 ;  /* 0x000000100c477219 */ /* 0x082fe2000000120d */
[----:B---3--:R-:W-:Y:S01]  /*50d0*/  IMAD.MOV R21, RZ, RZ, -R21 ;  /* 0x000000ffff157224 */ /* 0x008fe200078e0a15 */
[----:B0-----:R-:W-:Y:S01]  /*50e0*/  SHF.R.U32.HI R6, RZ, R16, R13 ;  /* 0x00000010ff067219 */ /* 0x001fe2000001160d */
[----:B------:R-:W-:Y:S01]  /*50f0*/  ULDC UR6, c[0x0][0x154] ;  /* 0x0000550000067ab9 */ /* 0x000fe20000000800 */
[----:B------:R-:W-:Y:S01]  /*5100*/  IADD3 R9, P1, RZ, -R71, RZ ;  /* 0x80000047ff097210 */ /* 0x000fe20007f3e0ff */
[----:B------:R-:W-:Y:S02]  /*5110*/  IMAD R21, R23, R21, R20 ;  /* 0x0000001517157224 */ /* 0x000fe400078e0214 */
[----:B------:R-:W0:Y:S01]  /*5120*/  LDC R12, c[0x0][0x618] ;  /* 0x00018600ff0c7b82 */ /* 0x000e220000000800 */
[----:B------:R-:W-:Y:S02]  /*5130*/  IMAD.MOV.U32 R13, RZ, RZ, 0x1 ;  /* 0x00000001ff0d7424 */ /* 0x000fe400078e00ff */
[----:B------:R-:W-:-:S04]  /*5140*/  IMAD.X R7, RZ, RZ, ~R6, P1 ;  /* 0x000000ffff077224 */ /* 0x000fc800008e0e06 */
[-C--:B------:R-:W-:Y:S01]  /*5150*/  IMAD R8, R7, R18.reuse, RZ ;  /* 0x0000001207087224 */ /* 0x080fe200078e02ff */
[----:B--2-4-:R-:W1:Y:S01]  /*5160*/  LDC R24, c[0x0][0x608] ;  /* 0x00018200ff187b82 */ /* 0x014e620000000800 */
[----:B------:R-:W-:-:S04]  /*5170*/  IMAD.WIDE.U32 R6, R9, R18, R4 ;  /* 0x0000001209067225 */ /* 0x000fc800078e0004 */
[----:B------:R-:W-:Y:S01]  /*5180*/  IMAD R9, R9, R19, R8 ;  /* 0x0000001309097224 */ /* 0x000fe200078e0208 */
[----:B------:R-:W-:Y:S02]  /*5190*/  I2FP.F32.U32 R8, R22 ;  /* 0x0000001600087245 */ /* 0x000fe40000201000 */
[----:B------:R-:W2:Y:S01]  /*51a0*/  LDC R26, c[0x0][0x658] ;  /* 0x00019600ff1a7b82 */ /* 0x000ea20000000800 */
[----:B------:R-:W-:Y:S01]  /*51b0*/  IMAD.IADD R7, R7, 0x1, R9 ;  /* 0x0000000107077824 */ /* 0x000fe200078e0209 */
[----:B-----5:R-:W-:Y:S01]  /*51c0*/  ISETP.NE.U32.AND P1, PT, R28, RZ, PT ;  /* 0x000000ff1c00720c */ /* 0x020fe20003f25070 */
[----:B------:R-:W-:Y:S01]  /*51d0*/  FMUL R8, R8, UR6 ;  /* 0x0000000608087c20 */ /* 0x000fe20008400000 */
[----:B------:R-:W-:Y:S02]  /*51e0*/  IMAD.MOV.U32 R9, RZ, RZ, -0x1 ;  /* 0xffffffffff097424 */ /* 0x000fe400078e00ff */
[----:B------:R-:W-:Y:S01]  /*51f0*/  ISETP.NE.AND.EX P1, PT, R29, RZ, PT, P1 ;  /* 0x000000ff1d00720c */ /* 0x000fe20003f25310 */
[----:B------:R3:W4:Y:S01]  /*5200*/  F2I.U32.TRUNC.NTZ R17, R8 ;  /* 0x0000000800117305 */ /* 0x000722000020f000 */
[----:B------:R-:W3:Y:S01]  /*5210*/  LDC R19, c[0x0][0x148] ;  /* 0x00005200ff137b82 */ /* 0x000ee20000000800 */
[----:B0-----:R-:W-:-:S02]  /*5220*/  SHF.R.U64 R16, R6, R12, R7 ;  /* 0x0000000c06107219 */ /* 0x001fc40000001207 */
[----:B------:R-:W-:-:S05]  /*5230*/  SHF.R.U32.HI R7, RZ, R12, R7 ;  /* 0x0000000cff077219 */ /* 0x000fca0000011607 */
[----:B------:R-:W0:Y:S01]  /*5240*/  LDC R20, c[0x0][0x600] ;  /* 0x00018000ff147b82 */ /* 0x000e220000000800 */
[-CC-:B-1----:R-:W-:Y:S02]  /*5250*/  SHF.R.U64 R14, R16, R24.reuse, R7.reuse ;  /* 0x00000018100e7219 */ /* 0x182fe40000001207 */
[----:B------:R-:W-:-:S05]  /*5260*/  SHF.R.U32.HI R7, RZ, R24, R7 ;  /* 0x00000018ff077219 */ /* 0x000fca0000011607 */
[----:B------:R-:W1:Y:S01]  /*5270*/  LDC R25, c[0x0][0x648] ;  /* 0x00019200ff197b82 */ /* 0x000e620000000800 */
[-CC-:B--2---:R-:W-:Y:S02]  /*5280*/  SHF.R.U64 R18, R14, R26.reuse, R7.reuse ;  /* 0x0000001a0e127219 */ /* 0x184fe40000001207 */
[-C--:B------:R-:W-:Y:S02]  /*5290*/  SHF.L.U32 R9, R9, R26.reuse, RZ ;  /* 0x0000001a09097219 */ /* 0x080fe400000006ff */
[-C--:B------:R-:W-:Y:S01]  /*52a0*/  SHF.R.U32.HI R7, RZ, R26.reuse, R7 ;  /* 0x0000001aff077219 */ /* 0x080fe20000011607 */
[----:B------:R-:W-:Y:S01]  /*52b0*/  IMAD.MOV.U32 R6, RZ, RZ, R18 ;  /* 0x000000ffff067224 */ /* 0x000fe200078e0012 */
[----:B------:R-:W-:Y:S01]  /*52c0*/  SHF.L.U32 R26, R13, R26, RZ ;  /* 0x0000001a0d1a7219 */ /* 0x000fe200000006ff */
[----:B------:R-:W2:Y:S01]  /*52d0*/  LDC R27, c[0x0][0x638] ;  /* 0x00018e00ff1b7b82 */ /* 0x000ea20000000800 */
[----:B------:R-:W-:-:S07]  /*52e0*/  LOP3.LUT R23, RZ, R9, RZ, 0x33, !PT ;  /* 0x00000009ff177212 */ /* 0x000fce00078e33ff */
[----:B------:R-:W0:Y:S01]  /*52f0*/  LDC R30, c[0x0][0x610] ;  /* 0x00018400ff1e7b82 */ /* 0x000e220000000800 */
[----:B----4-:R-:W-:Y:S05]  /*5300*/  @!P1 BRA `(.L_x_104) ;  /* 0x0000000000289947 */ /* 0x010fea0003800000 */
[----:B------:R-:W4:Y:S02]  /*5310*/  LDC R13, c[0x0][0x64c] ;  /* 0x00019300ff0d7b82 */ /* 0x000f240000000800 */
[----:B----4-:R-:W-:-:S05]  /*5320*/  IADD3 R13, P1, R18, R13, RZ ;  /* 0x0000000d120d7210 */ /* 0x010fca0007f3e0ff */
[----:B------:R-:W-:-:S04]  /*5330*/  IMAD.X R15, RZ, RZ, R7, P1 ;  /* 0x000000ffff0f7224 */ /* 0x000fc800008e0607 */
[----:B------:R-:W-:-:S04]  /*5340*/  IMAD.WIDE.U32 R6, R15, R28, RZ ;  /* 0x0000001c0f067225 */ /* 0x000fc800078e00ff */
[----:B---3--:R-:W-:-:S04]  /*5350*/  IMAD.WIDE.U32 R8, P1, R13, R29, R6 ;  /* 0x0000001d0d087225 */ /* 0x008fc80007820006 */
[----:B------:R-:W-:-:S04]  /*5360*/  IMAD.WIDE.U32 R6, R13, R28, RZ ;  /* 0x0000001c0d067225 */ /* 0x000fc800078e00ff */
[----:B------:R-:W-:Y:S01]  /*5370*/  IMAD.X R13, RZ, RZ, RZ, P1 ;  /* 0x000000ffff0d7224 */ /* 0x000fe200008e06ff */
[----:B------:R-:W-:Y:S01]  /*5380*/  IADD3 RZ, P1, R7, R8, RZ ;  /* 0x0000000807ff7210 */ /* 0x000fe20007f3e0ff */
[----:B------:R-:W-:-:S04]  /*5390*/  IMAD.MOV.U32 R12, RZ, RZ, R9 ;  /* 0x000000ffff0c7224 */ /* 0x000fc800078e0009 */
[----:B------:R-:W-:-:S08]  /*53a0*/  IMAD.WIDE.U32.X R6, R15, R29, R12, P1 ;  /* 0x0000001d0f067225 */ /* 0x000fd000008e040c */
.L_x_104:
[----:B-1----:R-:W-:Y:S01]  /*53b0*/  SHF.R.U64 R6, R6, R25, R7 ;  /* 0x0000001906067219 */ /* 0x002fe20000001207 */
[----:B0-----:R-:W-:Y:S01]  /*53c0*/  VIADD R13, R20, 0xffffffff ;  /* 0xffffffff140d7836 */ /* 0x001fe20000000000 */
[----:B------:R-:W-:Y:S01]  /*53d0*/  LOP3.LUT R9, R14, R23, RZ, 0xc0, !PT ;  /* 0x000000170e097212 */ /* 0x000fe200078ec0ff */
[----:B------:R-:W-:Y:S02]  /*53e0*/  IMAD.MOV R17, RZ, RZ, -R17 ;  /* 0x000000ffff117224 */ /* 0x000fe400078e0a11 */
[----:B------:R-:W-:Y:S02]  /*53f0*/  IMAD.MOV R7, RZ, RZ, -R6 ;  /* 0x000000ffff077224 */ /* 0x000fe400078e0a06 */
[----:B------:R-:W-:Y:S01]  /*5400*/  IMAD R26, R26, R6, R9 ;  /* 0x000000061a1a7224 */ /* 0x000fe200078e0209 */
[----:B------:R-:W-:Y:S01]  /*5410*/  LOP3.LUT R9, R16, R13, RZ, 0xc0, !PT ;  /* 0x0000000d10097212 */ /* 0x000fe200078ec0ff */
[----:B---3--:R-:W-:Y:S02]  /*5420*/  @P4 IMAD R21, R19, R17, R22 ;  /* 0x0000001113154224 */ /* 0x008fe400078e0216 */
[----:B--2---:R-:W-:-:S02]  /*5430*/  IMAD R6, R7, R27, R18 ;  /* 0x0000001b07067224 */ /* 0x004fc400078e0212 */
[----:B------:R-:W-:Y:S02]  /*5440*/  IMAD R26, R26, R30, R21 ;  /* 0x0000001e1a1a7224 */ /* 0x000fe400078e0215 */
[----:B------:R-:W-:Y:S02]  /*5450*/  IMAD R7, R6, R20, R9 ;  /* 0x0000001406077224 */ /* 0x000fe400078e0209 */
[----:B------:R-:W-:-:S03]  /*5460*/  IMAD.MOV.U32 R8, RZ, RZ, 0x1 ;  /* 0x00000001ff087424 */ /* 0x000fc600078e00ff */
[----:B------:R-:W-:Y:S02]  /*5470*/  SEL R70, R7, R26, !P4 ;  /* 0x0000001a07467207 */ /* 0x000fe40006000000 */
[----:B------:R-:W-:Y:S02]  /*5480*/  PRMT R6, R8, 0x7610, R6 ;  /* 0x0000761008067816 */ /* 0x000fe40000000006 */
[----:B------:R-:W-:-:S07]  /*5490*/  SEL R26, R26, R7, !P4 ;  /* 0x000000071a1a7207 */ /* 0x000fce0006000000 */
.L_x_102:
[----:B------:R-:W-:Y:S01]  /*54a0*/  UIADD3 UR5, UR9, UR5, URZ ;  /* 0x0000000509057290 */ /* 0x000fe2000fffe03f */
[----:B------:R-:W-:Y:S01]  /*54b0*/  LOP3.LUT P1, RZ, R6, 0xff, RZ, 0xc0, !PT ;  /* 0x000000ff06ff7812 */ /* 0x000fe2000782c0ff */
[----:B------:R-:W-:Y:S02]  /*54c0*/  IMAD.MOV.U32 R13, RZ, RZ, R26 ;  /* 0x000000ffff0d7224 */ /* 0x000fe400078e001a */
[----:B------:R-:W-:Y:S02]  /*54d0*/  USHF.R.U32.HI UR6, URZ, 0x2, UR5 ;  /* 0x000000023f067899 */ /* 0x000fe40008011605 */
[----:B------:R-:W-:Y:S02]  /*54e0*/  UISETP.GT.U32.AND UP1, UPT, UR5, 0x3, UPT ;  /* 0x000000030500788c */ /* 0x000fe4000bf24070 */
[----:B------:R-:W-:Y:S02]  /*54f0*/  ULOP3.LUT UR6, UR6, 0x1, URZ, 0xc0, !UPT ;  /* 0x0000000106067892 */ /* 0x000fe4000f8ec03f */
[----:B------:R-:W-:-:S02]  /*5500*/  UISETP.LT.U32.AND UP1, UPT, UR9, 0x4, UP1 ;  /* 0x000000040900788c */ /* 0x000fc40008f21070 */
[----:B------:R-:W-:Y:S02]  /*5510*/  UISETP.NE.U32.AND UP0, UPT, UR6, 0x1, UPT ;  /* 0x000000010600788c */ /* 0x000fe4000bf05070 */
[----:B------:R-:W-:Y:S02]  /*5520*/  USEL UR7, URZ, 0x1, !UP1 ;  /* 0x000000013f077887 */ /* 0x000fe4000c800000 */
[----:B------:R-:W-:Y:S02]  /*5530*/  UISETP.GT.U32.AND UP0, UPT, UR9, 0x3, !UP0 ;  /* 0x000000030900788c */ /* 0x000fe4000c704070 */
[----:B------:R-:W-:Y:S02]  /*5540*/  ULOP3.LUT UR5, UR5, 0x3, URZ, 0xc0, !UPT ;  /* 0x0000000305057892 */ /* 0x000fe4000f8ec03f */
[----:B------:R-:W-:-:S04]  /*5550*/  USEL UR6, URZ, 0x1, !UP0 ;  /* 0x000000013f067887 */ /* 0x000fc8000c000000 */
[----:B------:R-:W-:Y:S01]  /*5560*/  ULOP3.LUT UR4, UR6, UR4, UR7, 0x96, !UPT ;  /* 0x0000000406047292 */ /* 0x000fe2000f8e9607 */
[----:B------:R-:W-:Y:S11]  /*5570*/  @P1 BRA `(.L_x_105) ;  /* 0xffffffb800f01947 */ /* 0x000ff6000383ffff */
[----:B------:R-:W-:Y:S05]  /*5580*/  EXIT ;  /* 0x000000000000794d */ /* 0x000fea0003800000 */
.L_x_7:
[----:B0-----:R-:W-:Y:S01]  /*5590*/  ULDC.64 UR4, c[0x0][0x650] ;  /* 0x0001940000047ab9 */ /* 0x001fe20000000a00 */
        /* <DEDUP_REMOVED lines=25> */
.L_x_107:
[----:B------:R-:W0:Y:S01]  /*5730*/  LDC.64 R28, c[0x0][0x640] ;  /* 0x00019000ff1c7b82 */ /* 0x000e220000000a00 */
[-CC-:B------:R-:W-:Y:S01]  /*5740*/  SHF.R.U64 R21, R14, R16.reuse, R15.reuse ;  /* 0x000000100e157219 */ /* 0x180fe2000000120f */
[----:B------:R-:W-:Y:S01]  /*5750*/  IMAD.MOV.U32 R31, RZ, RZ, 0x1 ;  /* 0x00000001ff1f7424 */ /* 0x000fe200078e00ff */
[----:B------:R-:W-:Y:S02]  /*5760*/  SHF.R.U32.HI R3, RZ, R16, R15 ;  /* 0x00000010ff037219 */ /* 0x000fe4000001160f */
[----:B------:R-:W-:-:S03]  /*5770*/  IADD3 R13, P0, RZ, -R21, RZ ;  /* 0x80000015ff0d7210 */ /* 0x000fc60007f1e0ff */
[----:B------:R-:W1:Y:S02]  /*5780*/  LDC R14, c[0x0][0x618] ;  /* 0x00018600ff0e7b82 */ /* 0x000e640000000800 */
[----:B------:R-:W-:Y:S02]  /*5790*/  IMAD.X R3, RZ, RZ, ~R3, P0 ;  /* 0x000000ffff037224 */ /* 0x000fe400000e0e03 */
[----:B------:R-:W-:-:S04]  /*57a0*/  IMAD.WIDE.U32 R10, R13, R22, R4 ;  /* 0x000000160d0a7225 */ /* 0x000fc800078e0004 */
[----:B------:R-:W2:Y:S01]  /*57b0*/  LDC R24, c[0x0][0x608] ;  /* 0x00018200ff187b82 */ /* 0x000ea20000000800 */
[----:B------:R-:W-:-:S04]  /*57c0*/  IMAD R12, R3, R22, RZ ;  /* 0x00000016030c7224 */ /* 0x000fc800078e02ff */
[----:B------:R-:W-:-:S03]  /*57d0*/  IMAD R3, R13, R23, R12 ;  /* 0x000000170d037224 */ /* 0x000fc600078e020c */
[----:B------:R-:W3:Y:S01]  /*57e0*/  LDC R26, c[0x0][0x658] ;  /* 0x00019600ff1a7b82 */ /* 0x000ee20000000800 */
[----:B------:R-:W-:Y:S01]  /*57f0*/  IMAD.IADD R3, R11, 0x1, R3 ;  /* 0x000000010b037824 */ /* 0x000fe200078e0203 */
[----:B0-----:R-:W-:Y:S01]  /*5800*/  ISETP.NE.U32.AND P0, PT, R28, RZ, PT ;  /* 0x000000ff1c00720c */ /* 0x001fe20003f05070 */
[----:B------:R-:W-:-:S03]  /*5810*/  IMAD.MOV.U32 R11, RZ, RZ, -0x1 ;  /* 0xffffffffff0b7424 */ /* 0x000fc600078e00ff */
[----:B------:R-:W-:Y:S02]  /*5820*/  ISETP.NE.AND.EX P0, PT, R29, RZ, PT, P0 ;  /* 0x000000ff1d00720c */ /* 0x000fe40003f05300 */
[----:B------:R-:W0:Y:S01]  /*5830*/  LDC R23, c[0x0][0x600] ;  /* 0x00018000ff177b82 */ /* 0x000e220000000800 */
[-CC-:B-1----:R-:W-:Y:S02]  /*5840*/  SHF.R.U64 R16, R10, R14.reuse, R3.reuse ;  /* 0x0000000e0a107219 */ /* 0x182fe40000001203 */
[----:B------:R-:W-:-:S05]  /*5850*/  SHF.R.U32.HI R3, RZ, R14, R3 ;  /* 0x0000000eff037219 */ /* 0x000fca0000011603 */
[----:B------:R-:W1:Y:S01]  /*5860*/  LDC R25, c[0x0][0x648] ;  /* 0x00019200ff197b82 */ /* 0x000e620000000800 */
[-CC-:B--2---:R-:W-:Y:S02]  /*5870*/  SHF.R.U64 R18, R16, R24.reuse, R3.reuse ;  /* 0x0000001810127219 */ /* 0x184fe40000001203 */
[----:B------:R-:W-:-:S05]  /*5880*/  SHF.R.U32.HI R3, RZ, R24, R3 ;  /* 0x00000018ff037219 */ /* 0x000fca0000011603 */
[----:B------:R-:W2:Y:S01]  /*5890*/  LDC R27, c[0x0][0x638] ;  /* 0x00018e00ff1b7b82 */ /* 0x000ea20000000800 */
[-C--:B---3--:R-:W-:Y:S02]  /*58a0*/  SHF.L.U32 R10, R11, R26.reuse, RZ ;  /* 0x0000001a0b0a7219 */ /* 0x088fe400000006ff */
[--C-:B------:R-:W-:Y:S02]  /*58b0*/  SHF.R.U64 R22, R18, R26, R3.reuse ;  /* 0x0000001a12167219 */ /* 0x100fe40000001203 */
[----:B------:R-:W-:Y:S02]  /*58c0*/  LOP3.LUT R33, RZ, R10, RZ, 0x33, !PT ;  /* 0x0000000aff217212 */ /* 0x000fe400078e33ff */
[----:B------:R-:W-:Y:S01]  /*58d0*/  SHF.R.U32.HI R11, RZ, R26, R3 ;  /* 0x0000001aff0b7219 */ /* 0x000fe20000011603 */
[----:B------:R-:W3:Y:S01]  /*58e0*/  LDC R30, c[0x0][0x610] ;  /* 0x00018400ff1e7b82 */ /* 0x000ee20000000800 */
[----:B------:R-:W-:Y:S01]  /*58f0*/  IMAD.MOV.U32 R10, RZ, RZ, R22 ;  /* 0x000000ffff0a7224 */ /* 0x000fe200078e0016 */
[----:B------:R-:W-:Y:S06]  /*5900*/  @!P0 BRA `(.L_x_108) ;  /* 0x0000000000288947 */ /* 0x000fec0003800000 */
        /* <DEDUP_REMOVED lines=10> */
.L_x_108:
[----:B-1----:R-:W-:Y:S01]  /*59b0*/  SHF.R.U64 R10, R10, R25, R11 ;  /* 0x000000190a0a7219 */ /* 0x002fe2000000120b */
[----:B0-----:R-:W-:Y:S01]  /*59c0*/  VIADD R11, R23, 0xffffffff ;  /* 0xffffffff170b7836 */ /* 0x001fe20000000000 */
[----:B------:R-:W-:Y:S01]  /*59d0*/  SHF.L.U32 R31, R31, R26, RZ ;  /* 0x0000001a1f1f7219 */ /* 0x000fe200000006ff */
[----:B------:R-:W-:Y:S01]  /*59e0*/  @P4 IMAD R7, R17, R20, R8 ;  /* 0x0000001411074224 */ /* 0x000fe200078e0208 */
[----:B------:R-:W-:Y:S01]  /*59f0*/  LOP3.LUT R3, R18, R33, RZ, 0xc0, !PT ;  /* 0x0000002112037212 */ /* 0x000fe200078ec0ff */
[----:B------:R-:W-:Y:S01]  /*5a00*/  IMAD.MOV R9, RZ, RZ, -R10 ;  /* 0x000000ffff097224 */ /* 0x000fe200078e0a0a */
[----:B------:R-:W-:Y:S01]  /*5a10*/  LOP3.LUT R18, R16, R11, RZ, 0xc0, !PT ;  /* 0x0000000b10127212 */ /* 0x000fe200078ec0ff */
[----:B------:R-:W-:Y:S02]  /*5a20*/  IMAD.MOV.U32 R16, RZ, RZ, R21 ;  /* 0x000000ffff107224 */ /* 0x000fe400078e0015 */
[----:B------:R-:W-:Y:S02]  /*5a30*/  IMAD R10, R31, R10, R3 ;  /* 0x0000000a1f0a7224 */ /* 0x000fe400078e0203 */
[----:B--2---:R-:W-:-:S02]  /*5a40*/  IMAD R3, R9, R27, R22 ;  /* 0x0000001b09037224 */ /* 0x004fc400078e0216 */
[----:B---3--:R-:W-:Y:S02]  /*5a50*/  IMAD R7, R10, R30, R7 ;  /* 0x0000001e0a077224 */ /* 0x008fe400078e0207 */
[----:B------:R-:W-:Y:S02]  /*5a60*/  IMAD R18, R3, R23, R18 ;  /* 0x0000001703127224 */ /* 0x000fe400078e0212 */
[----:B------:R-:W-:-:S03]  /*5a70*/  IMAD.MOV.U32 R10, RZ, RZ, 0x1 ;  /* 0x00000001ff0a7424 */ /* 0x000fc600078e00ff */
[----:B------:R-:W-:Y:S02]  /*5a80*/  SEL R3, R18, R7, !P4 ;  /* 0x0000000712037207 */ /* 0x000fe40006000000 */
[----:B------:R-:W-:-:S07]  /*5a90*/  SEL R18, R7, R18, !P4 ;  /* 0x0000001207127207 */ /* 0x000fce0006000000 */
.L_x_106:
[----:B------:R-:W-:-:S08]  /*5aa0*/  NOP ;  /* 0x0000000000007918 */ /* 0x000fd00000000000 */
[----:B------:R-:W0:-:S00]  /*5ab0*/  USETMAXREG.DEALLOC.CTAPOOL 0x28 ;  /* 0x00000028000079c8 */ /* 0x000e0000080e0500 */
[----:B0-----:R-:W-:-:S13]  /*5ac0*/  ISETP.NE.AND P0, PT, R6, RZ, PT ;  /* 0x000000ff0600720c */ /* 0x001fda0003f05270 */
[----:B------:R-:W-:Y:S05]  /*5ad0*/  @P0 EXIT ;  /* 0x000000000000094d */ /* 0x000fea0003800000 */
[----:B------:R-:W-:Y:S01]  /*5ae0*/  LOP3.LUT P0, RZ, R10, 0xff, RZ, 0xc0, !PT ;  /* 0x000000ff0aff7812 */ /* 0x000fe2000780c0ff */
[----:B------:R-:W-:Y:S02]  /*5af0*/  IMAD.MOV.U32 R15, RZ, RZ, 0x1 ;  /* 0x00000001ff0f7424 */ /* 0x000fe400078e00ff */
[----:B------:R-:W-:-:S10]  /*5b00*/  IMAD.MOV.U32 R14, RZ, RZ, RZ ;  /* 0x000000ffff0e7224 */ /* 0x000fd400078e00ff */
[----:B------:R-:W-:Y:S05]  /*5b10*/  @!P0 BRA `(.L_x_109) ;  /* 0x0000000c00388947 */ /* 0x000fea0003800000 */
[----:B------:R-:W0:Y:S01]  /*5b20*/  LDC R6, c[0x0][0x28c] ;  /* 0x0000a300ff067b82 */ /* 0x000e220000000800 */
[----:B------:R-:W-:Y:S01]  /*5b30*/  ULDC UR5, c[0x0][0x658] ;  /* 0x0001960000057ab9 */ /* 0x000fe20000000800 */
[----:B------:R-:W-:Y:S01]  /*5b40*/  UMOV UR7, 0xffffffff ;  /* 0xffffffff00077882 */ /* 0x000fe20000000000 */
[----:B------:R-:W-:Y:S01]  /*5b50*/  ULDC UR6, c[0x0][0xc] ;  /* 0x0000030000067ab9 */ /* 0x000fe20000000800 */
[----:B------:R-:W-:Y:S01]  /*5b60*/  USHF.L.U32 UR8, UR7, UR5, URZ ;  /* 0x0000000507087299 */ /* 0x000fe2000800063f */
[----:B------:R-:W-:Y:S01]  /*5b70*/  BSSY B0, `(.L_x_109) ;  /* 0x00000c8000007945 */ /* 0x000fe20003800000 */
[----:B------:R-:W-:Y:S01]  /*5b80*/  UMOV UR9, 0x1 ;  /* 0x0000000100097882 */ /* 0x000fe20000000000 */
[----:B------:R-:W-:Y:S01]  /*5b90*/  ULDC UR7, c[0x0][0x10] ;  /* 0x0000040000077ab9 */ /* 0x000fe20000000800 */
[----:B------:R-:W1:Y:S01]  /*5ba0*/  S2UR UR10, SR_CgaCtaId ;  /* 0x00000000000a79c3 */ /* 0x000e620000008800 */
[----:B------:R-:W-:Y:S01]  /*5bb0*/  UIMAD.WIDE.U32 UR6, UR6, UR7, URZ ;  /* 0x00000007060672a5 */ /* 0x000fe2000f8e003f */
[----:B------:R-:W-:Y:S01]  /*5bc0*/  IMAD.MOV.U32 R12, RZ, RZ, 0x1 ;  /* 0x00000001ff0c7424 */ /* 0x000fe200078e00ff */
[----:B------:R-:W-:Y:S01]  /*5bd0*/  USHF.L.U32 UR18, UR9, UR5, URZ ;  /* 0x0000000509127299 */ /* 0x000fe2000800063f */
[----:B------:R-:W-:Y:S01]  /*5be0*/  LOP3.LUT R17, R2, 0x2, RZ, 0xfc, !PT ;  /* 0x0000000202117812 */ /* 0x000fe200078efcff */
[----:B------:R-:W-:Y:S01]  /*5bf0*/  IMAD.MOV.U32 R15, RZ, RZ, 0x1 ;  /* 0x00000001ff0f7424 */ /* 0x000fe200078e00ff */
[----:B------:R-:W-:Y:S01]  /*5c00*/  ULDC UR5, c[0x0][0x14] ;  /* 0x0000050000057ab9 */ /* 0x000fe20000000800 */
[----:B------:R-:W-:Y:S01]  /*5c10*/  IMAD.MOV.U32 R14, RZ, RZ, RZ ;  /* 0x000000ffff0e7224 */ /* 0x000fe200078e00ff */
[----:B------:R-:W-:-:S02]  /*5c20*/  UIMAD.WIDE.U32 UR22, UR6, UR5, URZ ;  /* 0x00000005061672a5 */ /* 0x000fc4000f8e003f */
[----:B------:R-:W-:Y:S01]  /*5c30*/  UIMAD UR13, UR7, UR5, URZ ;  /* 0x00000005070d72a4 */ /* 0x000fe2000f8e023f */
[----:B------:R-:W-:Y:S01]  /*5c40*/  ULDC UR4, c[0x0][0x600] ;  /* 0x0001800000047ab9 */ /* 0x000fe20000000800 */
[----:B------:R-:W-:Y:S02]  /*5c50*/  ULOP3.LUT UR17, URZ, UR8, URZ, 0x33, !UPT ;  /* 0x000000083f117292 */ /* 0x000fe4000f8e333f */
[----:B------:R-:W-:Y:S01]  /*5c60*/  UIADD3 UR4, UR4, -0x1, URZ ;  /* 0xffffffff04047890 */ /* 0x000fe2000fffe03f */
[----:B0-----:R-:W-:Y:S01]  /*5c70*/  VIADD R6, R6, 0x7f ;  /* 0x0000007f06067836 */ /* 0x001fe20000000000 */
[----:B------:R-:W-:Y:S01]  /*5c80*/  UIADD3 UR13, UR23, UR13, URZ ;  /* 0x0000000d170d7290 */ /* 0x000fe2000fffe03f */
[----:B------:R-:W-:-:S03]  /*5c90*/  ULDC.64 UR24, c[0x0][0x198] ;  /* 0x0000660000187ab9 */ /* 0x000fc60000000a00 */
[----:B------:R-:W-:Y:S01]  /*5ca0*/  SHF.R.S32.HI R7, RZ, 0x1f, R6 ;  /* 0x0000001fff077819 */ /* 0x000fe20000011406 */
[----:B-1----:R-:W-:-:S03]  /*5cb0*/  IMAD.U32 R11, RZ, RZ, UR10 ;  /* 0x0000000aff0b7e24 */ /* 0x002fc6000f8e00ff */
[----:B------:R-:W-:-:S04]  /*5cc0*/  LEA.HI R7, R7, R6, RZ, 0x7 ;  /* 0x0000000607077211 */ /* 0x000fc800078f38ff */
[----:B------:R-:W-:-:S05]  /*5cd0*/  SHF.R.S32.HI R13, RZ, 0x7, R7 ;  /* 0x00000007ff0d7819 */ /* 0x000fca0000011407 */
[----:B------:R-:W-:-:S07]  /*5ce0*/  VIADD R10, R13, 0x1 ;  /* 0x000000010d0a7836 */ /* 0x000fce0000000000 */
.L_x_120:
[----:B------:R-:W-:-:S03]  /*5cf0*/  UMOV UR5, 0xffffffff ;  /* 0xffffffff00057882 */ /* 0x000fc60000000000 */
[----:B------:R-:W-:Y:S05]  /*5d00*/  BRA.DIV UR5, `(.L_x_110) ;  /* 0x0000000e05ac7947 */ /* 0x000fea000b800000 */
[----:B------:R-:W-:-:S13]  /*5d10*/  ELECT P0, URZ, PT ;  /* 0x00000000003f782f */ /* 0x000fda0003800000 */
.L_x_131:
[----:B------:R-:W0:Y:S01]  /*5d20*/  LDC R6, c[0x0][0x28c] ;  /* 0x0000a300ff067b82 */ /* 0x000e220000000800 */
[----:B------:R-:W-:Y:S01]  /*5d30*/  BSSY B1, `(.L_x_111) ;  /* 0x000003a000017945 */ /* 0x000fe20003800000 */
[----:B0-----:R-:W-:-:S13]  /*5d40*/  ISETP.LT.OR P0, PT, R6, 0x1, !P0 ;  /* 0x000000010600780c */ /* 0x001fda0004701670 */
[----:B------:R-:W-:Y:S05]  /*5d50*/  @P0 BRA `(.L_x_112) ;  /* 0x0000000000dc0947 */ /* 0x000fea0003800000 */
[----:B------:R-:W-:Y:S02]  /*5d60*/  IMAD R18, R18, 0x2, R11 ;  /* 0x0000000212127824 */ /* 0x000fe400078e020b */
[----:B------:R-:W-:Y:S02]  /*5d70*/  IMAD.SHL.U32 R19, R3, 0x40, RZ ;  /* 0x0000004003137824 */ /* 0x000fe400078e00ff */
[----:B------:R-:W-:Y:S02]  /*5d80*/  IMAD.MOV.U32 R22, RZ, RZ, RZ ;  /* 0x000000ffff167224 */ /* 0x000fe400078e00ff */
[----:B------:R-:W-:Y:S02]  /*5d90*/  IMAD.MOV.U32 R3, RZ, RZ, R10 ;  /* 0x000000ffff037224 */ /* 0x000fe400078e000a */
[----:B------:R-:W-:Y:S02]  /*5da0*/  IMAD.MOV.U32 R6, RZ, RZ, R15 ;  /* 0x000000ffff067224 */ /* 0x000fe400078e000f */
[----:B------:R-:W-:-:S02]  /*5db0*/  IMAD.MOV.U32 R8, RZ, RZ, R14 ;  /* 0x000000ffff087224 */ /* 0x000fc400078e000e */
[----:B------:R-:W-:-:S07]  /*5dc0*/  IMAD.SHL.U32 R18, R18, 0x40, RZ ;  /* 0x0000004012127824 */ /* 0x000fce00078e00ff */
.L_x_115:
[----:B------:R-:W0:Y:S01]  /*5dd0*/  S2UR UR5, SR_CgaCtaId ;  /* 0x00000000000579c3 */ /* 0x000e220000008800 */
[----:B------:R-:W-:Y:S02]  /*5de0*/  MOV R20, 0x400 ;  /* 0x0000040000147802 */ /* 0x000fe40000000f00 */
[----:B------:R-:W-:Y:S02]  /*5df0*/  SHF.L.U32 R7, R6, 0x1f, RZ ;  /* 0x0000001f06077819 */ /* 0x000fe400000006ff */
[----:B------:R-:W-:-:S13]  /*5e00*/  LOP3.LUT P1, RZ, R0, 0x7f, RZ, 0xc0, !PT ;  /* 0x0000007f00ff7812 */ /* 0x000fda000782c0ff */
[----:B------:R-:W1:Y:S01]  /*5e10*/  @!P1 LDC R9, c[0x0][0x500] ;  /* 0x00014000ff099b82 */ /* 0x000e620000000800 */
[----:B0-----:R-:W-:-:S05]  /*5e20*/  IMAD.U32 R11, RZ, RZ, UR5 ;  /* 0x00000005ff0b7e24 */ /* 0x001fca000f8e00ff */
[----:B------:R-:W-:-:S05]  /*5e30*/  LEA R21, R11, R20, 0x18 ;  /* 0x000000140b157211 */ /* 0x000fca00078ec0ff */
[----:B------:R-:W-:-:S04]  /*5e40*/  IMAD R20, R8, 0x8, R21 ;  /* 0x0000000808147824 */ /* 0x000fc800078e0215 */
[----:B------:R-:W0:Y:S02]  /*5e50*/  SYNCS.PHASECHK.TRANS64.TRYWAIT P0, [R20+URZ+0x20], R7 ;  /* 0x00002007140075a7 */ /* 0x000e24000800017f */
[----:B01----:R-:W-:Y:S05]  /*5e60*/  @!P0 BRA `(.L_x_113) ;  /* 0x0000000c00748947 */ /* 0x003fea0003800000 */
.L_x_132:
[----:B0-----:R-:W-:Y:S01]  /*5e70*/  PRMT R7, R17, 0x9910, RZ ;  /* 0x0000991011077816 */ /* 0x001fe200000000ff */
[----:B------:R0:W-:Y:S03]  /*5e80*/  @!P1 SYNCS.ARRIVE.TRANS64 RZ, [R20+URZ], R9 ;  /* 0x0000000914ff99a7 */ /* 0x0001e6000800003f */
[----:B------:R-:W-:-:S13]  /*5e90*/  ISETP.NE.AND P0, PT, R7, 0x2, PT ;  /* 0x000000020700780c */ /* 0x000fda0003f05270 */
[----:B0-----:R-:W-:Y:S05]  /*5ea0*/  @P0 BRA `(.L_x_114) ;  /* 0x0000000000040947 */ /* 0x001fea0003800000 */
[----:B------:R-:W-:Y:S01]  /*5eb0*/  BPT.TRAP 0x1 ;  /* 0x000000040000795c */ /* 0x000fe20000300000 */
.L_x_114:
[----:B------:R-:W-:Y:S01]  /*5ec0*/  IMAD R7, R8, 0x2, R11 ;  /* 0x0000000208077824 */ /* 0x000fe200078e020b */
[----:B------:R-:W-:Y:S01]  /*5ed0*/  R2UR UR9, R20 ;  /* 0x00000000140972ca */ /* 0x000fe200000e0000 */
[----:B------:R-:W-:Y:S01]  /*5ee0*/  VIADD R3, R3, 0xffffffff ;  /* 0xffffffff03037836 */ /* 0x000fe20000000000 */
[----:B------:R-:W-:Y:S01]  /*5ef0*/  UIADD3 UR6, UP0, UR24, 0xf0, URZ ;  /* 0x000000f018067890 */ /* 0x000fe2000ff1e03f */
[--C-:B------:R-:W-:Y:S01]  /*5f00*/  IMAD.U32 R7, R7, 0x2000, R21.reuse ;  /* 0x0000200007077824 */ /* 0x100fe200078e0015 */
[----:B------:R-:W-:Y:S01]  /*5f10*/  R2UR UR11, R18 ;  /* 0x00000000120b72ca */ /* 0x000fe200000e0000 */
[----:B------:R-:W-:Y:S01]  /*5f20*/  IMAD R21, R8, 0x2000, R21 ;  /* 0x0000200008157824 */ /* 0x000fe200078e0215 */
[----:B------:R-:W-:Y:S01]  /*5f30*/  R2UR UR10, R22 ;  /* 0x00000000160a72ca */ /* 0x000fe200000e0000 */
[----:B------:R-:W-:Y:S01]  /*5f40*/  UIADD3 UR26, UP1, UR24, 0x1f0, URZ ;  /* 0x000001f0181a7890 */ /* 0x000fe2000ff3e03f */
[----:B------:R-:W-:Y:S01]  /*5f50*/  R2UR UR5, R7 ;  /* 0x00000000070572ca */ /* 0x000fe200000e0000 */
[----:B------:R-:W-:Y:S01]  /*5f60*/  UIADD3.X UR7, URZ, UR25, URZ, UP0, !UPT ;  /* 0x000000193f077290 */ /* 0x000fe200087fe43f */
[----:B------:R-:W-:Y:S01]  /*5f70*/  R2UR UR8, R21 ;  /* 0x00000000150872ca */ /* 0x000fe200000e0000 */
[----:B------:R-:W-:Y:S01]  /*5f80*/  VIADD R8, R8, 0x1 ;  /* 0x0000000108087836 */ /* 0x000fe20000000000 */
[----:B------:R-:W-:Y:S01]  /*5f90*/  R2UR UR12, R16 ;  /* 0x00000000100c72ca */ /* 0x000fe200000e0000 */
[----:B------:R-:W-:Y:S01]  /*5fa0*/  UIADD3.X UR27, URZ, UR25, URZ, UP1, !UPT ;  /* 0x000000193f1b7290 */ /* 0x000fe20008ffe43f */
[----:B------:R-:W-:Y:S01]  /*5fb0*/  R2UR UR19, R19 ;  /* 0x00000000131372ca */ /* 0x000fe200000e0000 */
[----:B------:R-:W-:Y:S01]  /*5fc0*/  UMOV UR20, 0x30000 ;  /* 0x0003000000147882 */ /* 0x000fe20000000000 */
[----:B------:R-:W-:Y:S01]  /*5fd0*/  ISETP.GT.AND P1, PT, R3, 0x1, PT ;  /* 0x000000010300780c */ /* 0x000fe20003f24270 */
[----:B------:R-:W-:Y:S01]  /*5fe0*/  UMOV UR14, 0x0 ;  /* 0x00000000000e7882 */ /* 0x000fe20000000000 */
[----:B------:R-:W-:Y:S01]  /*5ff0*/  UMOV UR15, 0x10000000 ;  /* 0x10000000000f7882 */ /* 0x000fe20000000000 */
[----:B------:R-:W-:Y:S01]  /*6000*/  ISETP.NE.AND P0, PT, R8, 0x4, PT ;  /* 0x000000040800780c */ /* 0x000fe20003f05270 */
[----:B------:R-:W-:Y:S01]  /*6010*/  VIADD R22, R22, 0x80 ;  /* 0x0000008016167836 */ /* 0x000fe20000000000 */
[----:B------:R-:W-:-:S02]  /*6020*/  UIADD3 UR5, UR5, 0x100, URZ ;  /* 0x0000010005057890 */ /* 0x000fc4000fffe03f */
[----:B------:R-:W-:Y:S01]  /*6030*/  UIADD3 UR16, UR8, 0x10100, URZ ;  /* 0x0001010008107890 */ /* 0x000fe2000fffe03f */
[----:B------:R-:W-:Y:S02]  /*6040*/  SEL R7, RZ, 0x1, P0 ;  /* 0x00000001ff077807 */ /* 0x000fe40000000000 */
[----:B------:R-:W-:Y:S02]  /*6050*/  SEL R8, R8, RZ, P0 ;  /* 0x000000ff08087207 */ /* 0x000fe40000000000 */
[----:B------:R-:W-:Y:S01]  /*6060*/  UMOV UR8, UR5 ;  /* 0x0000000500087c82 */ /* 0x000fe20008000000 */
[----:B------:R-:W-:Y:S01]  /*6070*/  LOP3.LUT R6, R6, R7, RZ, 0x3c, !PT ;  /* 0x0000000706067212 */ /* 0x000fe200078e3cff */
[----:B------:R0:W-:Y:S02]  /*6080*/  UTMALDG.3D.MULTICAST [UR8], [UR6], UR20, desc[UR14] ;  /* 0x00000e08060073b4 */ /* 0x0001e40008011814 */
[----:B0-----:R-:W-:Y:S01]  /*6090*/  UMOV UR8, UR16 ;  /* 0x0000001000087c82 */ /* 0x001fe20008000000 */
[----:B------:R-:W-:-:S02]  /*60a0*/  UMOV UR11, UR19 ;  /* 0x00000013000b7c82 */ /* 0x000fc40008000000 */
[----:B------:R0:W-:Y:S02]  /*60b0*/  UTMALDG.3D [UR8], [UR26], desc[UR14] ;  /* 0x00000e081a0075b4 */ /* 0x0001e40008011000 */
[----:B0-----:R-:W-:Y:S05]  /*60c0*/  @P1 BRA `(.L_x_115) ;  /* 0xfffffffc00401947 */ /* 0x001fea000383ffff */
.L_x_112:
[----:B------:R-:W-:Y:S05]  /*60d0*/  BSYNC B1 ;  /* 0x0000000000017941 */ /* 0x000fea0003800000 */
.L_x_111:
[----:B------:R-:W-:Y:S01]  /*60e0*/  LOP3.LUT P1, RZ, R12, 0xff, RZ, 0xc0, !PT ;  /* 0x000000ff0cff7812 */ /* 0x000fe2000782c0ff */
[C---:B------:R-:W-:Y:S01]  /*60f0*/  IMAD.IADD R14, R13.reuse, 0x1, R14 ;  /* 0x000000010d0e7824 */ /* 0x040fe200078e020e */
[----:B------:R-:W-:Y:S01]  /*6100*/  IADD3 R4, P2, R4, UR22, RZ ;  /* 0x0000001604047c10 */ /* 0x000fe2000ff5e0ff */
[----:B------:R-:W-:Y:S01]  /*6110*/  ULDC.64 UR6, c[0x0][0x650] ;  /* 0x0001940000067ab9 */ /* 0x000fe20000000a00 */
[----:B------:R-:W-:Y:S01]  /*6120*/  BSSY B1, `(.L_x_116) ;  /* 0x000006a000017945 */ /* 0x000fe20003800000 */
[----:B------:R-:W-:Y:S01]  /*6130*/  IMAD.MOV.U32 R18, RZ, RZ, -0x1 ;  /* 0xffffffffff127424 */ /* 0x000fe200078e00ff */
[----:B------:R-:W-:Y:S01]  /*6140*/  ISETP.GT.U32.AND P0, PT, R14, 0x3, PT ;  /* 0x000000030e00780c */ /* 0x000fe20003f04070 */
[----:B------:R-:W-:Y:S01]  /*6150*/  IMAD.MOV.U32 R16, RZ, RZ, -0x1 ;  /* 0xffffffffff107424 */ /* 0x000fe200078e00ff */
[----:B------:R-:W-:Y:S02]  /*6160*/  SHF.R.U32.HI R3, RZ, 0x2, R14 ;  /* 0x00000002ff037819 */ /* 0x000fe4000001160e */
[----:B------:R-:W-:-:S02]  /*6170*/  ISETP.LT.U32.AND P0, PT, R13, 0x4, P0 ;  /* 0x000000040d00780c */ /* 0x000fc40000701070 */
[----:B------:R-:W-:Y:S01]  /*6180*/  IADD3.X R5, R5, UR13, RZ, P2, !PT ;  /* 0x0000000d05057c10 */ /* 0x000fe200097fe4ff */
[----:B------:R-:W0:Y:S01]  /*6190*/  @P1 S2R R11, SR_CgaCtaId ;  /* 0x00000000000b1919 */ /* 0x000e220000008800 */
[----:B------:R-:W-:Y:S02]  /*61a0*/  @P1 MOV R6, 0x400 ;  /* 0x0000040000061802 */ /* 0x000fe40000000f00 */
[----:B------:R-:W-:Y:S02]  /*61b0*/  ISETP.GE.U32.AND P2, PT, R4, UR6, PT ;  /* 0x0000000604007c0c */ /* 0x000fe4000bf46070 */
[----:B------:R-:W-:Y:S02]  /*61c0*/  LOP3.LUT R3, R3, 0x1, RZ, 0xc0, !PT ;  /* 0x0000000103037812 */ /* 0x000fe400078ec0ff */
[----:B------:R-:W-:Y:S02]  /*61d0*/  LOP3.LUT R14, R14, 0x3, RZ, 0xc0, !PT ;  /* 0x000000030e0e7812 */ /* 0x000fe400078ec0ff */
[----:B------:R-:W-:-:S02]  /*61e0*/  PRMT R12, RZ, 0x7610, R12 ;  /* 0x00007610ff0c7816 */ /* 0x000fc4000000000c */
[----:B0-----:R-:W-:-:S04]  /*61f0*/  @P1 LEA R6, R11, R6, 0x18 ;  /* 0x000000060b061211 */ /* 0x001fc800078ec0ff */
[----:B------:R0:W-:Y:S01]  /*6200*/  @P1 SYNCS.ARRIVE.TRANS64.A1T0 RZ, [R6+URZ+0x58], RZ ;  /* 0x000058ff06ff19a7 */ /* 0x0001e2000810003f */
[----:B------:R-:W-:-:S04]  /*6210*/  ISETP.NE.U32.AND P1, PT, R3, 0x1, PT ;  /* 0x000000010300780c */ /* 0x000fc80003f25070 */
[----:B------:R-:W-:Y:S02]  /*6220*/  ISETP.GT.U32.AND P1, PT, R13, 0x3, !P1 ;  /* 0x000000030d00780c */ /* 0x000fe40004f24070 */
[----:B0-----:R-:W-:Y:S02]  /*6230*/  SEL R6, RZ, 0x1, !P0 ;  /* 0x00000001ff067807 */ /* 0x001fe40004000000 */
[----:B------:R-:W-:Y:S02]  /*6240*/  ISETP.GE.U32.AND.EX P0, PT, R5, UR7, PT, P2 ;  /* 0x0000000705007c0c */ /* 0x000fe4000bf06120 */
[----:B------:R-:W-:-:S04]  /*6250*/  SEL R3, RZ, 0x1, !P1 ;  /* 0x00000001ff037807 */ /* 0x000fc80004800000 */
[--C-:B------:R-:W-:Y:S01]  /*6260*/  LOP3.LUT R15, R3, R15, R6.reuse, 0x96, !PT ;  /* 0x0000000f030f7212 */ /* 0x100fe200078e9606 */
[----:B------:R-:W-:Y:S01]  /*6270*/  IMAD.MOV.U32 R3, RZ, RZ, -0x1 ;  /* 0xffffffffff037424 */ /* 0x000fe200078e00ff */
[----:B------:R-:W-:-:S05]  /*6280*/  PRMT R6, RZ, 0x7610, R6 ;  /* 0x00007610ff067816 */ /* 0x000fca0000000006 */
[----:B------:R-:W-:Y:S05]  /*6290*/  @P0 BRA `(.L_x_117) ;  /* 0x0000000400480947 */ /* 0x000fea0003800000 */
[----:B------:R-:W0:Y:S01]  /*62a0*/  S2R R18, SR_CTAID.X ;  /* 0x0000000000127919 */ /* 0x000e220000002500 */
[----:B------:R-:W-:Y:S01]  /*62b0*/  ULDC.64 UR6, c[0x0][0x628] ;  /* 0x00018a0000067ab9 */ /* 0x000fe20000000a00 */
[----:B------:R-:W1:Y:S01]  /*62c0*/  LDC R19, c[0x0][0x144] ;  /* 0x00005100ff137b82 */ /* 0x000e620000000800 */
[----:B------:R-:W-:Y:S01]  /*62d0*/  ISETP.NE.U32.AND P0, PT, RZ, UR6, PT ;  /* 0x00000006ff007c0c */ /* 0x000fe2000bf05070 */
[----:B------:R-:W2:Y:S01]  /*62e0*/  S2R R3, SR_CTAID.Y ;  /* 0x0000000000037919 */ /* 0x000ea20000002600 */
[----:B------:R-:W-:Y:S01]  /*62f0*/  ULDC UR8, c[0x0][0x630] ;  /* 0x00018c0000087ab9 */ /* 0x000fe20000000800 */
[----:B------:R-:W-:Y:S01]  /*6300*/  ULDC UR9, c[0x0][0x150] ;  /* 0x0000540000097ab9 */ /* 0x000fe20000000800 */
[----:B------:R-:W-:Y:S01]  /*6310*/  ISETP.NE.AND.EX P0, PT, RZ, UR7, PT, P0 ;  /* 0x00000007ff007c0c */ /* 0x000fe2000bf05300 */
[----:B------:R-:W-:Y:S02]  /*6320*/  IMAD.MOV.U32 R6, RZ, RZ, R4 ;  /* 0x000000ffff067224 */ /* 0x000fe400078e0004 */
[----:B------:R-:W-:Y:S01]  /*6330*/  IMAD.MOV.U32 R7, RZ, RZ, R5 ;  /* 0x000000ffff077224 */ /* 0x000fe200078e0005 */
[----:B0-----:R-:W-:-:S09]  /*6340*/  I2FP.F32.U32 R20, R18 ;  /* 0x0000001200147245 */ /* 0x001fd20000201000 */
[----:B------:R-:W-:Y:S05]  /*6350*/  @!P0 BRA `(.L_x_118) ;  /* 0x0000000000288947 */ /* 0x000fea0003800000 */
[----:B------:R-:W-:Y:S02]  /*6360*/  ULDC UR5, c[0x0][0x634] ;  /* 0x00018d0000057ab9 */ /* 0x000fe40000000800 */
[----:B------:R-:W-:-:S05]  /*6370*/  IADD3 R7, P0, R4, UR5, RZ ;  /* 0x0000000504077c10 */ /* 0x000fca000ff1e0ff */
[----:B------:R-:W-:-:S04]  /*6380*/  IMAD.X R21, RZ, RZ, R5, P0 ;  /* 0x000000ffff157224 */ /* 0x000fc800000e0605 */
[----:B------:R-:W-:-:S04]  /*6390*/  IMAD.WIDE.U32 R8, R21, UR6, RZ ;  /* 0x0000000615087c25 */ /* 0x000fc8000f8e00ff */
[----:B------:R-:W-:-:S04]  /*63a0*/  IMAD.WIDE.U32 R8, P0, R7, UR7, R8 ;  /* 0x0000000707087c25 */ /* 0x000fc8000f800008 */
[----:B------:R-:W-:-:S04]  /*63b0*/  IMAD.WIDE.U32 R6, R7, UR6, RZ ;  /* 0x0000000607067c25 */ /* 0x000fc8000f8e00ff */
[----:B------:R-:W-:Y:S01]  /*63c0*/  IMAD.MOV.U32 R6, RZ, RZ, R9 ;  /* 0x000000ffff067224 */ /* 0x000fe200078e0009 */
[----:B------:R-:W-:Y:S01]  /*63d0*/  IADD3 RZ, P1, R7, R8, RZ ;  /* 0x0000000807ff7210 */ /* 0x000fe20007f3e0ff */
[----:B------:R-:W-:-:S04]  /*63e0*/  IMAD.X R7, RZ, RZ, RZ, P0 ;  /* 0x000000ffff077224 */ /* 0x000fc800000e06ff */
[----:B------:R-:W-:-:S08]  /*63f0*/  IMAD.WIDE.U32.X R6, R21, UR7, R6, P1 ;  /* 0x0000000715067c25 */ /* 0x000fd000088e0406 */
.L_x_118:
[----:B------:R-:W-:Y:S01]  /*6400*/  FMUL R20, R20, UR9 ;  /* 0x0000000914147c20 */ /* 0x000fe20008400000 */
[--C-:B------:R-:W-:Y:S01]  /*6410*/  SHF.R.U64 R16, R6, UR8, R7.reuse ;  /* 0x0000000806107c19 */ /* 0x100fe20008001207 */
[----:B------:R-:W-:Y:S01]  /*6420*/  ULDC.64 UR6, c[0x0][0x620] ;  /* 0x0001880000067ab9 */ /* 0x000fe20000000a00 */
[----:B------:R-:W-:Y:S01]  /*6430*/  SHF.R.U32.HI R6, RZ, UR8, R7 ;  /* 0x00000008ff067c19 */ /* 0x000fe20008011607 */
[----:B------:R-:W-:Y:S01]  /*6440*/  ULDC.64 UR8, c[0x0][0x640] ;  /* 0x0001900000087ab9 */ /* 0x000fe20000000a00 */
[----:B------:R-:W-:Y:S01]  /*6450*/  IADD3 R7, P0, RZ, -R16, RZ ;  /* 0x80000010ff077210 */ /* 0x000fe20007f1e0ff */
[----:B------:R-:W0:Y:S01]  /*6460*/  F2I.U32.TRUNC.NTZ R20, R20 ;  /* 0x0000001400147305 */ /* 0x000e22000020f000 */
[----:B------:R-:W3:Y:S01]  /*6470*/  LDC R22, c[0x0][0x148] ;  /* 0x00005200ff167b82 */ /* 0x000ee20000000800 */
[----:B------:R-:W-:Y:S02]  /*6480*/  ULDC UR5, c[0x0][0x618] ;  /* 0x0001860000057ab9 */ /* 0x000fe40000000800 */
[----:B------:R-:W-:Y:S01]  /*6490*/  IMAD.X R6, RZ, RZ, ~R6, P0 ;  /* 0x000000ffff067224 */ /* 0x000fe200000e0e06 */
[----:B------:R-:W-:-:S03]  /*64a0*/  ISETP.NE.U32.AND P0, PT, RZ, UR8, PT ;  /* 0x00000008ff007c0c */ /* 0x000fc6000bf05070 */
[----:B------:R-:W-:Y:S01]  /*64b0*/  IMAD R6, R6, UR6, RZ ;  /* 0x0000000606067c24 */ /* 0x000fe2000f8e02ff */
[----:B------:R-:W-:-:S03]  /*64c0*/  ISETP.NE.AND.EX P0, PT, RZ, UR9, PT, P0 ;  /* 0x00000009ff007c0c */ /* 0x000fc6000bf05300 */
[C---:B------:R-:W-:Y:S02]  /*64d0*/  IMAD R9, R7.reuse, UR7, R6 ;  /* 0x0000000707097c24 */ /* 0x040fe4000f8e0206 */
[----:B------:R-:W-:Y:S01]  /*64e0*/  IMAD.WIDE.U32 R6, R7, UR6, R4 ;  /* 0x0000000607067c25 */ /* 0x000fe2000f8e0004 */
[----:B------:R-:W-:-:S03]  /*64f0*/  ULDC UR6, c[0x0][0x154] ;  /* 0x0000550000067ab9 */ /* 0x000fc60000000800 */
[----:B0-----:R-:W-:Y:S02]  /*6500*/  IMAD.MOV R8, RZ, RZ, -R20 ;  /* 0x000000ffff087224 */ /* 0x001fe400078e0a14 */
[----:B------:R-:W-:Y:S02]  /*6510*/  IMAD.IADD R7, R7, 0x1, R9 ;  /* 0x0000000107077824 */ /* 0x000fe400078e0209 */
[----:B-1----:R-:W-:Y:S01]  /*6520*/  IMAD R18, R19, R8, R18 ;  /* 0x0000000813127224 */ /* 0x002fe200078e0212 */
[----:B--2---:R-:W-:Y:S02]  /*6530*/  I2FP.F32.U32 R8, R3 ;  /* 0x0000000300087245 */ /* 0x004fe40000201000 */
[--C-:B------:R-:W-:Y:S02]  /*6540*/  SHF.R.U64 R19, R6, UR5, R7.reuse ;  /* 0x0000000506137c19 */ /* 0x100fe40008001207 */
[----:B------:R-:W-:Y:S01]  /*6550*/  SHF.R.U32.HI R6, RZ, UR5, R7 ;  /* 0x00000005ff067c19 */ /* 0x000fe20008011607 */
[----:B------:R-:W-:Y:S01]  /*6560*/  FMUL R8, R8, UR6 ;  /* 0x0000000608087c20 */ /* 0x000fe20008400000 */
[----:B------:R-:W-:-:S02]  /*6570*/  ULDC UR5, c[0x0][0x608] ;  /* 0x0001820000057ab9 */ /* 0x000fc40000000800 */
[--C-:B------:R-:W-:Y:S01]  /*6580*/  SHF.R.U64 R21, R19, UR5, R6.reuse ;  /* 0x0000000513157c19 */ /* 0x100fe20008001206 */
[----:B------:R0:W1:Y:S01]  /*6590*/  F2I.U32.TRUNC.NTZ R24, R8 ;  /* 0x0000000800187305 */ /* 0x000062000020f000 */
[----:B------:R-:W-:Y:S01]  /*65a0*/  SHF.R.U32.HI R6, RZ, UR5, R6 ;  /* 0x00000005ff067c19 */ /* 0x000fe20008011606 */
[----:B------:R-:W-:-:S03]  /*65b0*/  ULDC UR5, c[0x0][0x658] ;  /* 0x0001960000057ab9 */ /* 0x000fc60000000800 */
[--C-:B------:R-:W-:Y:S02]  /*65c0*/  SHF.R.U64 R20, R21, UR5, R6.reuse ;  /* 0x0000000515147c19 */ /* 0x100fe40008001206 */
[----:B------:R-:W-:-:S03]  /*65d0*/  SHF.R.U32.HI R23, RZ, UR5, R6 ;  /* 0x00000005ff177c19 */ /* 0x000fc60008011606 */
[----:B------:R-:W-:Y:S02]  /*65e0*/  IMAD.MOV.U32 R6, RZ, RZ, R20 ;  /* 0x000000ffff067224 */ /* 0x000fe400078e0014 */
[----:B------:R-:W-:Y:S01]  /*65f0*/  IMAD.MOV.U32 R7, RZ, RZ, R23 ;  /* 0x000000ffff077224 */ /* 0x000fe200078e0017 */
[----:B0-----:R-:W-:Y:S06]  /*6600*/  @!P0 BRA `(.L_x_119) ;  /* 0x0000000000288947 */ /* 0x001fec0003800000 */
        /* <DEDUP_REMOVED lines=10> */
.L_x_119:
[----:B------:R-:W-:Y:S01]  /*66b0*/  ULDC UR5, c[0x0][0x648] ;  /* 0x0001920000057ab9 */ /* 0x000fe20000000800 */
[----:B-1----:R-:W-:Y:S01]  /*66c0*/  IMAD.MOV R24, RZ, RZ, -R24 ;  /* 0x000000ffff187224 */ /* 0x002fe200078e0a18 */
[----:B------:R-:W-:Y:S01]  /*66d0*/  SHF.R.U64 R6, R6, UR5, R7 ;  /* 0x0000000506067c19 */ /* 0x000fe20008001207 */
[----:B------:R-:W-:Y:S01]  /*66e0*/  ULDC UR5, c[0x0][0x638] ;  /* 0x00018e0000057ab9 */ /* 0x000fe20000000800 */
[----:B------:R-:W-:Y:S01]  /*66f0*/  LOP3.LUT R21, R21, UR17, RZ, 0xc0, !PT ;  /* 0x0000001115157c12 */ /* 0x000fe2000f8ec0ff */
[----:B---3--:R-:W-:Y:S01]  /*6700*/  @P4 IMAD R18, R22, R24, R3 ;  /* 0x0000001816124224 */ /* 0x008fe200078e0203 */
[----:B------:R-:W-:Y:S01]  /*6710*/  LOP3.LUT R7, R19, UR4, RZ, 0xc0, !PT ;  /* 0x0000000413077c12 */ /* 0x000fe2000f8ec0ff */
[----:B------:R-:W-:Y:S01]  /*6720*/  IMAD.MOV R3, RZ, RZ, -R6 ;  /* 0x000000ffff037224 */ /* 0x000fe200078e0a06 */
[----:B------:R-:W-:Y:S01]  /*6730*/  ULDC UR6, c[0x0][0x610] ;  /* 0x0001840000067ab9 */ /* 0x000fe20000000800 */
[----:B------:R-:W-:Y:S02]  /*6740*/  IMAD R21, R6, UR18, R21 ;  /* 0x0000001206157c24 */ /* 0x000fe4000f8e0215 */
[----:B------:R-:W-:Y:S01]  /*6750*/  IMAD R20, R3, UR5, R20 ;  /* 0x0000000503147c24 */ /* 0x000fe2000f8e0214 */
[----:B------:R-:W-:Y:S01]  /*6760*/  ULDC UR5, c[0x0][0x600] ;  /* 0x0001800000057ab9 */ /* 0x000fe20000000800 */
[----:B------:R-:W-:-:S02]  /*6770*/  IMAD R18, R21, UR6, R18 ;  /* 0x0000000615127c24 */ /* 0x000fc4000f8e0212 */
[----:B------:R-:W-:Y:S02]  /*6780*/  IMAD R7, R20, UR5, R7 ;  /* 0x0000000514077c24 */ /* 0x000fe4000f8e0207 */
[----:B------:R-:W-:-:S03]  /*6790*/  IMAD.MOV.U32 R6, RZ, RZ, 0x1 ;  /* 0x00000001ff067424 */ /* 0x000fc600078e00ff */
[----:B------:R-:W-:Y:S02]  /*67a0*/  SEL R3, R7, R18, !P4 ;  /* 0x0000001207037207 */ /* 0x000fe40006000000 */
[----:B------:R-:W-:-:S07]  /*67b0*/  SEL R18, R18, R7, !P4 ;  /* 0x0000000712127207 */ /* 0x000fce0006000000 */
.L_x_117:
[----:B------:R-:W-:Y:S05]  /*67c0*/  BSYNC B1 ;  /* 0x0000000000017941 */ /* 0x000fea0003800000 */
.L_x_116:
[----:B------:R-:W-:-:S13]  /*67d0*/  LOP3.LUT P0, RZ, R6, 0xff, RZ, 0xc0, !PT ;  /* 0x000000ff06ff7812 */ /* 0x000fda000780c0ff */
[----:B------:R-:W-:Y:S05]  /*67e0*/  @P0 BRA `(.L_x_120) ;  /* 0xfffffff400400947 */ /* 0x000fea000383ffff */
[----:B------:R-:W-:Y:S05]  /*67f0*/  BSYNC B0 ;  /* 0x0000000000007941 */ /* 0x000fea0003800000 */
.L_x_109:
[----:B------:R-:W-:-:S03]  /*6800*/  UMOV UR5, 0xffffffff ;  /* 0xffffffff00057882 */ /* 0x000fc60000000000 */
[----:B------:R-:W-:Y:S05]  /*6810*/  BRA.DIV UR5, `(.L_x_121) ;  /* 0x00000006051c7947 */ /* 0x000fea000b800000 */
[----:B------:R-:W-:-:S13]  /*6820*/  ELECT P0, URZ, PT ;  /* 0x00000000003f782f */ /* 0x000fda0003800000 */
.L_x_135:
[----:B------:R-:W-:Y:S04]  /*6830*/  BSSY B0, `(.L_x_122) ;  /* 0x000002b000007945 */ /* 0x000fe80003800000 */
[----:B------:R-:W-:Y:S05]  /*6840*/  @!P0 BRA `(.L_x_123) ;  /* 0x0000000000a48947 */ /* 0x000fea0003800000 */
[----:B------:R-:W-:-:S04]  /*6850*/  LOP3.LUT R2, R2, 0x2, RZ, 0xfc, !PT ;  /* 0x0000000202027812 */ /* 0x000fc800078efcff */
[----:B------:R-:W-:-:S13]  /*6860*/  ISETP.NE.AND P0, PT, R2, 0x3, PT ;  /* 0x000000030200780c */ /* 0x000fda0003f05270 */
[----:B------:R-:W-:Y:S05]  /*6870*/  @!P0 BRA `(.L_x_124) ;  /* 0x0000000000048947 */ /* 0x000fea0003800000 */
[----:B------:R-:W-:Y:S01]  /*6880*/  BPT.TRAP 0x1 ;  /* 0x000000040000795c */ /* 0x000fe20000300000 */
.L_x_124:
[----:B------:R-:W0:Y:S01]  /*6890*/  S2R R3, SR_CgaCtaId ;  /* 0x0000000000037919 */ /* 0x000e220000008800 */
[----:B------:R-:W-:Y:S02]  /*68a0*/  MOV R0, 0x400 ;  /* 0x0000040000007802 */ /* 0x000fe40000000f00 */
[----:B------:R-:W-:Y:S02]  /*68b0*/  SHF.L.U32 R2, R15, 0x1f, RZ ;  /* 0x0000001f0f027819 */ /* 0x000fe400000006ff */
[----:B0-----:R-:W-:-:S05]  /*68c0*/  LEA R3, R3, R0, 0x18 ;  /* 0x0000000003037211 */ /* 0x001fca00078ec0ff */
[----:B------:R-:W-:-:S04]  /*68d0*/  VIADD R3, R3, 0x20 ;  /* 0x0000002003037836 */ /* 0x000fc80000000000 */
[C---:B------:R-:W-:Y:S02]  /*68e0*/  IMAD R5, R14.reuse, 0x8, R3 ;  /* 0x000000080e057824 */ /* 0x040fe400078e0203 */
[----:B------:R-:W-:Y:S02]  /*68f0*/  VIADD R14, R14, 0x1 ;  /* 0x000000010e0e7836 */ /* 0x000fe40000000000 */
[----:B------:R-:W0:Y:S03]  /*6900*/  SYNCS.PHASECHK.TRANS64.TRYWAIT P0, [R5+URZ], R2 ;  /* 0x00000002050075a7 */ /* 0x000e26000800017f */
[----:B------:R-:W-:-:S04]  /*6910*/  ISETP.NE.AND P1, PT, R14, 0x4, PT ;  /* 0x000000040e00780c */ /* 0x000fc80003f25270 */
[----:B------:R-:W-:Y:S02]  /*6920*/  SEL R0, RZ, 0x1, P1 ;  /* 0x00000001ff007807 */ /* 0x000fe40000800000 */
[----:B------:R-:W-:Y:S02]  /*6930*/  SEL R14, R14, RZ, P1 ;  /* 0x000000ff0e0e7207 */ /* 0x000fe40000800000 */
[----:B------:R-:W-:-:S03]  /*6940*/  LOP3.LUT R15, R15, R0, RZ, 0x3c, !PT ;  /* 0x000000000f0f7212 */ /* 0x000fc600078e3cff */
[----:B------:R-:W-:Y:S01]  /*6950*/  IMAD R7, R14, 0x8, R3 ;  /* 0x000000080e077824 */ /* 0x000fe200078e0203 */
[----:B------:R-:W-:Y:S01]  /*6960*/  SHF.L.U32 R4, R15, 0x1f, RZ ;  /* 0x0000001f0f047819 */ /* 0x000fe200000006ff */
[----:B0-----:R-:W-:Y:S06]  /*6970*/  @!P0 BRA `(.L_x_125) ;  /* 0x0000000000e48947 */ /* 0x001fec0003800000 */
.L_x_136:
[----:B------:R-:W1:Y:S01]  /*6980*/  SYNCS.PHASECHK.TRANS64.TRYWAIT P0, [R7+URZ], R4 ;  /* 0x00000004070075a7 */ /* 0x000e62000800017f */
[----:B------:R-:W-:-:S05]  /*6990*/  VIADD R0, R14, 0x1 ;  /* 0x000000010e007836 */ /* 0x000fca0000000000 */
[----:B------:R-:W-:-:S04]  /*69a0*/  ISETP.NE.AND P1, PT, R0, 0x4, PT ;  /* 0x000000040000780c */ /* 0x000fc80003f25270 */
[----:B0-----:R-:W-:Y:S02]  /*69b0*/  SEL R2, RZ, 0x1, P1 ;  /* 0x00000001ff027807 */ /* 0x001fe40000800000 */
[----:B------:R-:W-:Y:S02]  /*69c0*/  SEL R0, R0, RZ, P1 ;  /* 0x000000ff00007207 */ /* 0x000fe40000800000 */
[----:B------:R-:W-:-:S03]  /*69d0*/  LOP3.LUT R15, R15, R2, RZ, 0x3c, !PT ;  /* 0x000000020f0f7212 */ /* 0x000fc600078e3cff */
[----:B------:R-:W-:Y:S01]  /*69e0*/  IMAD R6, R0, 0x8, R3 ;  /* 0x0000000800067824 */ /* 0x000fe200078e0203 */
[----:B------:R-:W-:Y:S01]  /*69f0*/  SHF.L.U32 R5, R15, 0x1f, RZ ;  /* 0x0000001f0f057819 */ /* 0x000fe200000006ff */
[----:B-1----:R-:W-:Y:S06]  /*6a00*/  @!P0 BRA `(.L_x_126) ;  /* 0x0000000000d48947 */ /* 0x002fec0003800000 */
.L_x_137:
[----:B------:R-:W1:Y:S01]  /*6a10*/  SYNCS.PHASECHK.TRANS64.TRYWAIT P0, [R6+URZ], R5 ;  /* 0x00000005060075a7 */ /* 0x000e62000800017f */
[----:B------:R-:W-:-:S05]  /*6a20*/  VIADD R0, R0, 0x1 ;  /* 0x0000000100007836 */ /* 0x000fca0000000000 */
[----:B------:R-:W-:-:S04]  /*6a30*/  ISETP.NE.AND P1, PT, R0, 0x4, PT ;  /* 0x000000040000780c */ /* 0x000fc80003f25270 */
[----:B------:R-:W-:Y:S02]  /*6a40*/  SEL R2, RZ, 0x1, P1 ;  /* 0x00000001ff027807 */ /* 0x000fe40000800000 */
[----:B------:R-:W-:Y:S02]  /*6a50*/  SEL R0, R0, RZ, P1 ;  /* 0x000000ff00007207 */ /* 0x000fe40000800000 */
[----:B------:R-:W-:Y:S01]  /*6a60*/  LOP3.LUT R2, R15, R2, RZ, 0x3c, !PT ;  /* 0x000000020f027212 */ /* 0x000fe200078e3cff */
[----:B-1----:R-:W-:Y:S06]  /*6a70*/  @!P0 BRA `(.L_x_127) ;  /* 0x0000000000cc8947 */ /* 0x002fec0003800000 */
.L_x_138:
[----:B------:R-:W-:Y:S01]  /*6a80*/  IMAD R3, R0, 0x8, R3 ;  /* 0x0000000800037824 */ /* 0x000fe200078e0203 */
[----:B------:R-:W-:-:S07]  /*6a90*/  SHF.L.U32 R0, R2, 0x1f, RZ ;  /* 0x0000001f02007819 */ /* 0x000fce00000006ff */
.L_x_128:
[----:B--2---:R2:W3:Y:S02]  /*6aa0*/  SYNCS.PHASECHK.TRANS64.TRYWAIT P0, [R3+URZ], R0 ;  /* 0x00000000030075a7 */ /* 0x0044e4000800017f */
[----:B---3--:R-:W-:Y:S05]  /*6ab0*/  @!P0 NANOSLEEP.SYNCS 0x989680 ;  /* 0x009896800000895d */ /* 0x008fea0003900000 */
[----:B------:R-:W3:Y:S02]  /*6ac0*/  @!P0 SYNCS.PHASECHK.TRANS64 P0, [R3+URZ], R0 ;  /* 0x00000000030085a7 */ /* 0x000ee4000800007f */
[----:B---3--:R-:W-:Y:S05]  /*6ad0*/  @!P0 BRA `(.L_x_128) ;  /* 0xfffffffc00f08947 */ /* 0x008fea000383ffff */
.L_x_123:
[----:B------:R-:W-:Y:S05]  /*6ae0*/  BSYNC B0 ;  /* 0x0000000000007941 */ /* 0x000fea0003800000 */
.L_x_122:
[----:B------:R-:W-:Y:S05]  /*6af0*/  EXIT ;  /* 0x000000000000794d */ /* 0x000fea0003800000 */
.L_x_21:
[----:B-1----:R-:W-:-:S04]  /*6b00*/  IMAD.U32 R7, RZ, RZ, UR6 ;  /* 0x00000006ff077e24 */ /* 0x002fc8000f8e00ff */
[----:B------:R1:W4:Y:S03]  /*6b10*/  SYNCS.PHASECHK.TRANS64.TRYWAIT P1, [R7+URZ], R6 ;  /* 0x00000006070075a7 */ /* 0x000326000802017f */
[----:B----4-:R-:W-:Y:S05]  /*6b20*/  @!P1 NANOSLEEP.SYNCS 0x989680 ;  /* 0x009896800000995d */ /* 0x010fea0003900000 */
[----:B------:R-:W4:Y:S02]  /*6b30*/  @!P1 SYNCS.PHASECHK.TRANS64 P1, [R7+URZ], R6 ;  /* 0x00000006070095a7 */ /* 0x000f24000802007f */
[----:B----4-:R-:W-:Y:S05]  /*6b40*/  @!P1 BRA `(.L_x_21) ;  /* 0xfffffffc00ec9947 */ /* 0x010fea000383ffff */
[----:B------:R-:W-:Y:S05]  /*6b50*/  BRA `(.L_x_20) ;  /* 0xffffffa800807947 */ /* 0x000fea000383ffff */
.L_x_27:
[----:B-1----:R-:W-:-:S04]  /*6b60*/  IMAD.U32 R9, RZ, RZ, UR12 ;  /* 0x0000000cff097e24 */ /* 0x002fc8000f8e00ff */
[----:B------:R1:W4:Y:S03]  /*6b70*/  SYNCS.PHASECHK.TRANS64.TRYWAIT P1, [R9+URZ], R8 ;  /* 0x00000008090075a7 */ /* 0x000326000802017f */
[----:B----4-:R-:W-:Y:S05]  /*6b80*/  @!P1 NANOSLEEP.SYNCS 0x989680 ;  /* 0x009896800000995d */ /* 0x010fea0003900000 */
[----:B------:R-:W4:Y:S02]  /*6b90*/  @!P1 SYNCS.PHASECHK.TRANS64 P1, [R9+URZ], R8 ;  /* 0x00000008090095a7 */ /* 0x000f24000802007f */
[----:B----4-:R-:W-:Y:S05]  /*6ba0*/  @!P1 BRA `(.L_x_27) ;  /* 0xfffffffc00ec9947 */ /* 0x010fea000383ffff */
[----:B------:R-:W-:Y:S05]  /*6bb0*/  BRA `(.L_x_26) ;  /* 0xffffffb000307947 */ /* 0x000fea000383ffff */
.L_x_110:
[----:B------:R-:W-:Y:S01]  /*6bc0*/  BSSY B1, `(.L_x_129) ;  /* 0x0000006000017945 */ /* 0x000fe20003800000 */
[----:B------:R-:W-:-:S07]  /*6bd0*/  IMAD.MOV.U32 R6, RZ, RZ, -0x1 ;  /* 0xffffffffff067424 */ /* 0x000fce00078e00ff */
[----:B------:R-:W-:Y:S05]  /*6be0*/  WARPSYNC.COLLECTIVE R6, `(.L_x_130) ;  /* 0x00000000060c7348 */ /* 0x000fea0003c00000 */
[----:B------:R-:W-:Y:S02]  /*6bf0*/  ELECT P0, UR62, PT ;  /* 0x00000000003e782f */ /* 0x000fe40003800000 */
[----:B------:R-:W-:Y:S01]  /*6c00*/  MOV R6, UR62 ;  /* 0x0000003e00067c02 */ /* 0x000fe20008000f00 */
[----:B------:R-:W-:Y:S10]  /*6c10*/  ENDCOLLECTIVE ;  /* 0x000000000000791b */ /* 0x000ff40003800000 */
.L_x_130:
[----:B------:R-:W-:Y:S05]  /*6c20*/  BSYNC B1 ;  /* 0x0000000000017941 */ /* 0x000fea0003800000 */
.L_x_129:
[----:B------:R-:W-:Y:S05]  /*6c30*/  BRA `(.L_x_131) ;  /* 0xfffffff000387947 */ /* 0x000fea000383ffff */
.L_x_113:
[----:B0-----:R0:W1:Y:S02]  /*6c40*/  SYNCS.PHASECHK.TRANS64.TRYWAIT P0, [R20+URZ+0x20], R7 ;  /* 0x00002007140075a7 */ /* 0x001064000800017f */
[----:B-1----:R-:W-:Y:S05]  /*6c50*/  @!P0 NANOSLEEP.SYNCS 0x989680 ;  /* 0x009896800000895d */ /* 0x002fea0003900000 */
[----:B------:R-:W1:Y:S02]  /*6c60*/  @!P0 SYNCS.PHASECHK.TRANS64 P0, [R20+URZ+0x20], R7 ;  /* 0x00002007140085a7 */ /* 0x000e64000800007f */
[----:B-1----:R-:W-:Y:S05]  /*6c70*/  @!P0 BRA `(.L_x_113) ;  /* 0xfffffffc00f08947 */ /* 0x002fea000383ffff */
[----:B------:R-:W-:Y:S05]  /*6c80*/  BRA `(.L_x_132) ;  /* 0xfffffff000787947 */ /* 0x000fea000383ffff */
.L_x_121:
[----:B------:R-:W-:Y:S01]  /*6c90*/  BSSY B0, `(.L_x_133) ;  /* 0x0000006000007945 */ /* 0x000fe20003800000 */
[----:B------:R-:W-:-:S07]  /*6ca0*/  IMAD.MOV.U32 R6, RZ, RZ, -0x1 ;  /* 0xffffffffff067424 */ /* 0x000fce00078e00ff */
[----:B------:R-:W-:Y:S05]  /*6cb0*/  WARPSYNC.COLLECTIVE R6, `(.L_x_134) ;  /* 0x00000000060c7348 */ /* 0x000fea0003c00000 */
[----:B------:R-:W-:Y:S02]  /*6cc0*/  ELECT P0, UR62, PT ;  /* 0x00000000003e782f */ /* 0x000fe40003800000 */
[----:B------:R-:W-:Y:S01]  /*6cd0*/  MOV R6, UR62 ;  /* 0x0000003e00067c02 */ /* 0x000fe20008000f00 */
[----:B------:R-:W-:Y:S10]  /*6ce0*/  ENDCOLLECTIVE ;  /* 0x000000000000791b */ /* 0x000ff40003800000 */
.L_x_134:
[----:B------:R-:W-:Y:S05]  /*6cf0*/  BSYNC B0 ;  /* 0x0000000000007941 */ /* 0x000fea0003800000 */
.L_x_133:
[----:B------:R-:W-:Y:S05]  /*6d00*/  BRA `(.L_x_135) ;  /* 0xfffffff800c87947 */ /* 0x000fea000383ffff */
.L_x_125:
[----:B0-----:R0:W1:Y:S02]  /*6d10*/  SYNCS.PHASECHK.TRANS64.TRYWAIT P0, [R5+URZ], R2 ;  /* 0x00000002050075a7 */ /* 0x001064000800017f */
[----:B-1----:R-:W-:Y:S05]  /*6d20*/  @!P0 NANOSLEEP.SYNCS 0x989680 ;  /* 0x009896800000895d */ /* 0x002fea0003900000 */
[----:B------:R-:W1:Y:S02]  /*6d30*/  @!P0 SYNCS.PHASECHK.TRANS64 P0, [R5+URZ], R2 ;  /* 0x00000002050085a7 */ /* 0x000e64000800007f */
[----:B-1----:R-:W-:Y:S05]  /*6d40*/  @!P0 BRA `(.L_x_125) ;  /* 0xfffffffc00f08947 */ /* 0x002fea000383ffff */
[----:B------:R-:W-:Y:S05]  /*6d50*/  BRA `(.L_x_136) ;  /* 0xfffffffc00087947 */ /* 0x000fea000383ffff */
.L_x_126:
[----:B0-----:R0:W1:Y:S02]  /*6d60*/  SYNCS.PHASECHK.TRANS64.TRYWAIT P0, [R7+URZ], R4 ;  /* 0x00000004070075a7 */ /* 0x001064000800017f */
[----:B-1----:R-:W-:Y:S05]  /*6d70*/  @!P0 NANOSLEEP.SYNCS 0x989680 ;  /* 0x009896800000895d */ /* 0x002fea0003900000 */
[----:B------:R-:W1:Y:S02]  /*6d80*/  @!P0 SYNCS.PHASECHK.TRANS64 P0, [R7+URZ], R4 ;  /* 0x00000004070085a7 */ /* 0x000e64000800007f */
[----:B-1----:R-:W-:Y:S05]  /*6d90*/  @!P0 BRA `(.L_x_126) ;  /* 0xfffffffc00f08947 */ /* 0x002fea000383ffff */
[----:B------:R-:W-:Y:S05]  /*6da0*/  BRA `(.L_x_137) ;  /* 0xfffffffc00187947 */ /* 0x000fea000383ffff */
.L_x_127:
[----:B-1----:R1:W2:Y:S02]  /*6db0*/  SYNCS.PHASECHK.TRANS64.TRYWAIT P0, [R6+URZ], R5 ;  /* 0x00000005060075a7 */ /* 0x0022a4000800017f */
[----:B--2---:R-:W-:Y:S05]  /*6dc0*/  @!P0 NANOSLEEP.SYNCS 0x989680 ;  /* 0x009896800000895d */ /* 0x004fea0003900000 */
[----:B------:R-:W2:Y:S02]  /*6dd0*/  @!P0 SYNCS.PHASECHK.TRANS64 P0, [R6+URZ], R5 ;  /* 0x00000005060085a7 */ /* 0x000ea4000800007f */
[----:B--2---:R-:W-:Y:S05]  /*6de0*/  @!P0 BRA `(.L_x_127) ;  /* 0xfffffffc00f08947 */ /* 0x004fea000383ffff */
[----:B------:R-:W-:Y:S05]  /*6df0*/  BRA `(.L_x_138) ;  /* 0xfffffffc00207947 */ /* 0x000fea000383ffff */
.L_x_139:
[----:B------:R-:W-:-:S00]  /*6e00*/  BRA `(.L_x_139) ;  /* 0xfffffffc00fc7947 */ /* 0x000fc0000383ffff */
[----:B------:R-:W-:-:S00]  /*6e10*/  NOP ;  /* 0x0000000000007918 */ /* 0x000fc00000000000 */
        /* <DEDUP_REMOVED lines=14> */
.L_x_140:


//--------------------- .nv.shared._ZN7cutlass13device_kernelINS_4gemm6kernel13GemmUniversalIN4cute5tupleIJiiiiEEENS1_10collective13CollectiveMmaINS1_37MainloopSm90TmaGmmaWarpSpecializedFP8ILi4ENS5_IJNS4_1CILi1EEENSA_ILi2EEESB_EEENS1_35KernelTmaWarpSpecializedCooperativeEEENS5_IJNSA_ILi128EEENSA_ILi64EEESG_EEENS_12float_e5m2_tENS5_IJlSB_lEEESJ_SK_NS4_8TiledMMAINS4_8MMA_AtomIJNS4_4SM904GMMA30MMA_64x64x32_F32E5M2E5M2_SS_TNILNSO_7ScaleInE1ELSQ_1EEEEEENS4_6LayoutINS5_IJSC_SB_SB_EEENS5_IJSB_NSA_ILi0EEESV_EEEEENS5_IJNS4_10UnderscoreESY_SY_EEEEENS4_23SM90_TMA_LOAD_MULTICASTENS4_14ComposedLayoutINS4_7SwizzleILi3ELi4ELi3EEENS4_18smem_ptr_flag_bitsILi8EEENST_INS5_IJNSA_ILi8EEESG_EEENS5_IJSG_SB_EEEEEEEvNS4_8identityENS4_13SM90_TMA_LOADES1B_vS1C_EENS_8epilogue10collective6detail29Sm90TmaWarpSpecializedAdapterINS1G_15DefaultEpilogueISJ_SK_SK_NS1F_6thread17LinearCombinationISJ_Li1EffLNS1K_9ScaleType4KindE0ELNS_15FloatRoundStyleE2ESJ_EENS1_15EpilogueDefaultEEEEEvvEEEEvNT_6ParamsE --------------------------
	.section	.nv.shared._ZN7cutlass13device_kernelINS_4gemm6kernel13GemmUniversalIN4cute5tupleIJiiiiEEENS1_10collective13CollectiveMmaINS1_37MainloopSm90TmaGmmaWarpSpecializedFP8ILi4ENS5_IJNS4_1CILi1EEENSA_ILi2EEESB_EEENS1_35KernelTmaWarpSpecializedCooperativeEEENS5_IJNSA_ILi128EEENSA_ILi64EEESG_EEENS_12float_e5m2_tENS5_IJlSB_lEEESJ_SK_NS4_8TiledMMAINS4_8MMA_AtomIJNS4_4SM904GMMA30MMA_64x64x32_F32E5M2E5M2_SS_TNILNSO_7ScaleInE1ELSQ_1EEEEEENS4_6LayoutINS5_IJSC_SB_SB_EEENS5_IJSB_NSA_ILi0EEESV_EEEEENS5_IJNS4_10UnderscoreESY_SY_EEEEENS4_23SM90_TMA_LOAD_MULTICASTENS4_14ComposedLayoutINS4_7SwizzleILi3ELi4ELi3EEENS4_18smem_ptr_flag_bitsILi8EEENST_INS5_IJNSA_ILi8EEESG_EEENS5_IJSG_SB_EEEEEEEvNS4_8identityENS4_13SM90_TMA_LOADES1B_vS1C_EENS_8epilogue10collective6detail29Sm90TmaWarpSpecializedAdapterINS1G_15DefaultEpilogueISJ_SK_SK_NS1F_6thread17LinearCombinationISJ_Li1EffLNS1K_9ScaleType4KindE0ELNS_15FloatRoundStyleE2ESJ_EENS1_15EpilogueDefaultEEEEEvvEEEEvNT_6ParamsE,"aw",@nobits
	.sectionflags	@""
	.align	16
	.zero		1024


//--------------------- .nv.shared.reserved.0     --------------------------
	.section	.nv.shared.reserved.0,"aw",@nobits
	.weak		__nv_reservedSMEM_offset_0_alias
	.size		__nv_reservedSMEM_offset_0_alias, 0, 0
	.other		__nv_reservedSMEM_offset_0_alias,@"STO_CUDA_RESERVED_SHARED STV_DEFAULT"
__nv_reservedSMEM_offset_0_alias:
	.zero		0


//--------------------- .nv.global                --------------------------
	.section	.nv.global,"aw",@nobits
.nv.global:
	.type		_ZN39_INTERNAL_2d0e9ef4_4_k_cu_24d2ac6c_44864cute1_E,@object
	.size		_ZN39_INTERNAL_2d0e9ef4_4_k_cu_24d2ac6c_44864cute1_E,(_ZN39_INTERNAL_2d0e9ef4_4_k_cu_24d2ac6c_44864cuda3std3__45__cpo6cbeginE - _ZN39_INTERNAL_2d0e9ef4_4_k_cu_24d2ac6c_44864cute1_E)
_ZN39_INTERNAL_2d0e9ef4_4_k_cu_24d2ac6c_44864cute1_E:
	.zero		1
	.type		_ZN39_INTERNAL_2d0e9ef4_4_k_cu_24d2ac6c_44864cuda3std3__45__cpo6cbeginE,@object
	.size		_ZN39_INTERNAL_2d0e9ef4_4_k_cu_24d2ac6c_44864cuda3std3__45__cpo6cbeginE,(_ZN39_INTERNAL_2d0e9ef4_4_k_cu_24d2ac6c_44864cuda3std3__48in_placeE - _ZN39_INTERNAL_2d0e9ef4_4_k_cu_24d2ac6c_44864cuda3std3__45__cpo6cbeginE)
_ZN39_INTERNAL_2d0e9ef4_4_k_cu_24d2ac6c_44864cuda3std3__45__cpo6cbeginE:
	.zero		1
	.type		_ZN39_INTERNAL_2d0e9ef4_4_k_cu_24d2ac6c_44864cuda3std3__48in_placeE,@object
	.size		_ZN39_INTERNAL_2d0e9ef4_4_k_cu_24d2ac6c_44864cuda3std3__48in_placeE,(_ZN39_INTERNAL_2d0e9ef4_4_k_cu_24d2ac6c_44864cuda3std6ranges3__45__cpo9iter_moveE - _ZN39_INTERNAL_2d0e9ef4_4_k_cu_24d2ac6c_44864cuda3std3__48in_placeE)
_ZN39_INTERNAL_2d0e9ef4_4_k_cu_24d2ac6c_44864cuda3std3__48in_placeE:
	.zero		1
	.type		_ZN39_INTERNAL_2d0e9ef4_4_k_cu_24d2ac6c_44864cuda3std6ranges3__45__cpo9iter_moveE,@object
	.size		_ZN39_INTERNAL_2d0e9ef4_4_k_cu_24d2ac6c_44864cuda3std6ranges3__45__cpo9iter_moveE,(_ZN39_INTERNAL_2d0e9ef4_4_k_cu_24d2ac6c_44864cuda3std3__45__cpo5beginE - _ZN39_INTERNAL_2d0e9ef4_4_k_cu_24d2ac6c_44864cuda3std6ranges3__45__cpo9iter_moveE)
_ZN39_INTERNAL_2d0e9ef4_4_k_cu_24d2ac6c_44864cuda3std6ranges3__45__cpo9iter_moveE:
	.zero		1
	.type		_ZN39_INTERNAL_2d0e9ef4_4_k_cu_24d2ac6c_44864cuda3std3__45__cpo5beginE,@object
	.size		_ZN39_INTERNAL_2d0e9ef4_4_k_cu_24d2ac6c_44864cuda3std3__45__cpo5beginE,(_ZN39_INTERNAL_2d0e9ef4_4_k_cu_24d2ac6c_44864cuda3std3__441_GLOBAL__N__2d0e9ef4_4_k_cu_24d2ac6c_44866ignoreE - _ZN39_INTERNAL_2d0e9ef4_4_k_cu_24d2ac6c_44864cuda3std3__45__cpo5beginE)
_ZN39_INTERNAL_2d0e9ef4_4_k_cu_24d2ac6c_44864cuda3std3__45__cpo5beginE:
	.zero		1
	.type		_ZN39_INTERNAL_2d0e9ef4_4_k_cu_24d2ac6c_44864cuda3std3__441_GLOBAL__N__2d0e9ef4_4_k_cu_24d2ac6c_44866ignoreE,@object
	.size		_ZN39_INTERNAL_2d0e9ef4_4_k_cu_24d2ac6c_44864cuda3std3__441_GLOBAL__N__2d0e9ef4_4_k_cu_24d2ac6c_44866ignoreE,(_ZN39_INTERNAL_2d0e9ef4_4_k_cu_24d2ac6c_44864cute7productE - _ZN39_INTERNAL_2d0e9ef4_4_k_cu_24d2ac6c_44864cuda3std3__441_GLOBAL__N__2d0e9ef4_4_k_cu_24d2ac6c_44866ignoreE)
_ZN39_INTERNAL_2d0e9ef4_4_k_cu_24d2ac6c_44864cuda3std3__441_GLOBAL__N__2d0e9ef4_4_k_cu_24d2ac6c_44866ignoreE:
	.zero		1
	.type		_ZN39_INTERNAL_2d0e9ef4_4_k_cu_24d2ac6c_44864cute7productE,@object
	.size		_ZN39_INTERNAL_2d0e9ef4_4_k_cu_24d2ac6c_44864cute7productE,(_ZN39_INTERNAL_2d0e9ef4_4_k_cu_24d2ac6c_44864cuda3std3__45__cpo3endE - _ZN39_INTERNAL_2d0e9ef4_4_k_cu_24d2ac6c_44864cute7productE)
_ZN39_INTERNAL_2d0e9ef4_4_k_cu_24d2ac6c_44864cute7productE:
	.zero		1
	.type		_ZN39_INTERNAL_2d0e9ef4_4_k_cu_24d2ac6c_44864cuda3std3__45__cpo3endE,@object
	.size		_ZN39_INTERNAL_2d0e9ef4_4_k_cu_24d2ac6c_44864cuda3std3__45__cpo3endE,(_ZN39_INTERNAL_2d0e9ef4_4_k_cu_24d2ac6c_44864cuda3std3__419piecewise_constructE - _ZN39_INTERNAL_2d0e9ef4_4_k_cu_24d2ac6c_44864cuda3std3__45__cpo3endE)
_ZN39_INTERNAL_2d0e9ef4_4_k_cu_24d2ac6c_44864cuda3std3__45__cpo3endE:
	.zero		1
	.type		_ZN39_INTERNAL_2d0e9ef4_4_k_cu_24d2ac6c_44864cuda3std3__419piecewise_constructE,@object
	.size		_ZN39_INTERNAL_2d0e9ef4_4_k_cu_24d2ac6c_44864cuda3std3__419piecewise_constructE,(_ZN39_INTERNAL_2d0e9ef4_4_k_cu_24d2ac6c_44864cuda3std3__45__cpo4cendE - _ZN39_INTERNAL_2d0e9ef4_4_k_cu_24d2ac6c_44864cuda3std3__419piecewise_constructE)
_ZN39_INTERNAL_2d0e9ef4_4_k_cu_24d2ac6c_44864cuda3std3__419piecewise_constructE:
	.zero		1
	.type		_ZN39_INTERNAL_2d0e9ef4_4_k_cu_24d2ac6c_44864cuda3std3__45__cpo4cendE,@object
	.size		_ZN39_INTERNAL_2d0e9ef4_4_k_cu_24d2ac6c_44864cuda3std3__45__cpo4cendE,(_ZN39_INTERNAL_2d0e9ef4_4_k_cu_24d2ac6c_44864cuda3std6ranges3__45__cpo4swapE - _ZN39_INTERNAL_2d0e9ef4_4_k_cu_24d2ac6c_44864cuda3std3__45__cpo4cendE)
_ZN39_INTERNAL_2d0e9ef4_4_k_cu_24d2ac6c_44864cuda3std3__45__cpo4cendE:
	.zero		1
	.type		_ZN39_INTERNAL_2d0e9ef4_4_k_cu_24d2ac6c_44864cuda3std6ranges3__45__cpo4swapE,@object
	.size		_ZN39_INTERNAL_2d0e9ef4_4_k_cu_24d2ac6c_44864cuda3std6ranges3__45__cpo4swapE,(.L_7 - _ZN39_INTERNAL_2d0e9ef4_4_k_cu_24d2ac6c_44864cuda3std6ranges3__45__cpo4swapE)
_ZN39_INTERNAL_2d0e9ef4_4_k_cu_24d2ac6c_44864cuda3std6ranges3__45__cpo4swapE:
	.zero		1
.L_7:


//--------------------- .nv.constant0._ZN7cutlass13device_kernelINS_4gemm6kernel13GemmUniversalIN4cute5tupleIJiiiiEEENS1_10collective13CollectiveMmaINS1_37MainloopSm90TmaGmmaWarpSpecializedFP8ILi4ENS5_IJNS4_1CILi1EEENSA_ILi2EEESB_EEENS1_35KernelTmaWarpSpecializedCooperativeEEENS5_IJNSA_ILi128EEENSA_ILi64EEESG_EEENS_12float_e5m2_tENS5_IJlSB_lEEESJ_SK_NS4_8TiledMMAINS4_8MMA_AtomIJNS4_4SM904GMMA30MMA_64x64x32_F32E5M2E5M2_SS_TNILNSO_7ScaleInE1ELSQ_1EEEEEENS4_6LayoutINS5_IJSC_SB_SB_EEENS5_IJSB_NSA_ILi0EEESV_EEEEENS5_IJNS4_10UnderscoreESY_SY_EEEEENS4_23SM90_TMA_LOAD_MULTICASTENS4_14ComposedLayoutINS4_7SwizzleILi3ELi4ELi3EEENS4_18smem_ptr_flag_bitsILi8EEENST_INS5_IJNSA_ILi8EEESG_EEENS5_IJSG_SB_EEEEEEEvNS4_8identityENS4_13SM90_TMA_LOADES1B_vS1C_EENS_8epilogue10collective6detail29Sm90TmaWarpSpecializedAdapterINS1G_15DefaultEpilogueISJ_SK_SK_NS1F_6thread17LinearCombinationISJ_Li1EffLNS1K_9ScaleType4KindE0ELNS_15FloatRoundStyleE2ESJ_EENS1_15EpilogueDefaultEEEEEvvEEEEvNT_6ParamsE --------------------------
	.section	.nv.constant0._ZN7cutlass13device_kernelINS_4gemm6kernel13GemmUniversalIN4cute5tupleIJiiiiEEENS1_10collective13CollectiveMmaINS1_37MainloopSm90TmaGmmaWarpSpecializedFP8ILi4ENS5_IJNS4_1CILi1EEENSA_ILi2EEESB_EEENS1_35KernelTmaWarpSpecializedCooperativeEEENS5_IJNSA_ILi128EEENSA_ILi64EEESG_EEENS_12float_e5m2_tENS5_IJlSB_lEEESJ_SK_NS4_8TiledMMAINS4_8MMA_AtomIJNS4_4SM904GMMA30MMA_64x64x32_F32E5M2E5M2_SS_TNILNSO_7ScaleInE1ELSQ_1EEEEEENS4_6LayoutINS5_IJSC_SB_SB_EEENS5_IJSB_NSA_ILi0EEESV_EEEEENS5_IJNS4_10UnderscoreESY_SY_EEEEENS4_23SM90_TMA_LOAD_MULTICASTENS4_14ComposedLayoutINS4_7SwizzleILi3ELi4ELi3EEENS4_18smem_ptr_flag_bitsILi8EEENST_INS5_IJNSA_ILi8EEESG_EEENS5_IJSG_SB_EEEEEEEvNS4_8identityENS4_13SM90_TMA_LOADES1B_vS1C_EENS_8epilogue10collective6detail29Sm90TmaWarpSpecializedAdapterINS1G_15DefaultEpilogueISJ_SK_SK_NS1F_6thread17LinearCombinationISJ_Li1EffLNS1K_9ScaleType4KindE0ELNS_15FloatRoundStyleE2ESJ_EENS1_15EpilogueDefaultEEEEEvvEEEEvNT_6ParamsE,"a",@progbits
	.sectionflags	@""
	.align	4
.nv.constant0._ZN7cutlass13device_kernelINS_4gemm6kernel13GemmUniversalIN4cute5tupleIJiiiiEEENS1_10collective13CollectiveMmaINS1_37MainloopSm90TmaGmmaWarpSpecializedFP8ILi4ENS5_IJNS4_1CILi1EEENSA_ILi2EEESB_EEENS1_35KernelTmaWarpSpecializedCooperativeEEENS5_IJNSA_ILi128EEENSA_ILi64EEESG_EEENS_12float_e5m2_tENS5_IJlSB_lEEESJ_SK_NS4_8TiledMMAINS4_8MMA_AtomIJNS4_4SM904GMMA30MMA_64x64x32_F32E5M2E5M2_SS_TNILNSO_7ScaleInE1ELSQ_1EEEEEENS4_6LayoutINS5_IJSC_SB_SB_EEENS5_IJSB_NSA_ILi0EEESV_EEEEENS5_IJNS4_10UnderscoreESY_SY_EEEEENS4_23SM90_TMA_LOAD_MULTICASTENS4_14ComposedLayoutINS4_7SwizzleILi3ELi4ELi3EEENS4_18smem_ptr_flag_bitsILi8EEENST_INS5_IJNSA_ILi8EEESG_EEENS5_IJSG_SB_EEEEEEEvNS4_8identityENS4_13SM90_TMA_LOADES1B_vS1C_EENS_8epilogue10collective6detail29Sm90TmaWarpSpecializedAdapterINS1G_15DefaultEpilogueISJ_SK_SK_NS1F_6thread17LinearCombinationISJ_Li1EffLNS1K_9ScaleType4KindE0ELNS_15FloatRoundStyleE2ESJ_EENS1_15EpilogueDefaultEEEEEvvEEEEvNT_6ParamsE:
	.zero		1664


//--------------------- SYMBOLS --------------------------

	.type		.nv.reservedSmem.offset0,@object
	.size		.nv.reservedSmem.offset0,0x4
